	.target	sm_90a

	.elftype	@"ET_EXEC"


//--------------------- .note.nv.tkinfo           --------------------------
	.section	.note.nv.tkinfo,"",@"SHT_NOTE"
	.sectionflags	@"SHF_NOTE_NV_TKINFO"
	.tkinfo
        /*0018*/ 	.word	0x00000002
        /*0030*/ 	.string	""
        /*0030*/ 	.string	"ptxas"
        /*0030*/ 	.string	"Cuda compilation tools, release 13.0, V13.0.88"
        /*0030*/ 	.string	"Build cuda_13.0.r13.0/compiler.36424714_0"
        /*0030*/ 	.string	"-arch sm_90a -m 64 "



//--------------------- .note.nv.cuinfo           --------------------------
	.section	.note.nv.cuinfo,"",@"SHT_NOTE"
	.sectionflags	@"SHF_NOTE_NV_CUINFO"
        /*0018*/ 	.short	0x0002
        /*001a*/ 	.short	0x005a
        /*001c*/ 	.short	0x0082
	.zero		2


//--------------------- .nv.info                  --------------------------
	.section	.nv.info,"",@"SHT_CUDA_INFO"
	.align	4


	//----- nvinfo : EIATTR_REGCOUNT
	.align		4
        /*0000*/ 	.byte	0x04, 0x2f
        /*0002*/ 	.short	(.L_15 - .L_14)
	.align		4
.L_14:
        /*0004*/ 	.word	index@(_ZN7cutlass13device_kernelINS_4gemm6kernel13GemmUniversalIN4cute5tupleIJiiiiEEENS1_10collective13CollectiveMmaINS1_34MainloopSm90TmaGmmaWarpSpecializedILi9ENS5_IJNS4_1CILi2EEENSA_ILi1EEESC_EEENS1_35KernelTmaWarpSpecializedCooperativeEEENS5_IJNSA_ILi384EEENSA_ILi16EEENSA_ILi32EEEEEENS_6half_tENS5_IJlSC_lEEESK_SL_NS4_8TiledMMAINS4_8MMA_AtomIJNS4_4SM904GMMA25MMA_64x16x16_F32F16F16_SSILNSP_5MajorE0ELSR_0ELNSP_7ScaleInE1ELSS_1EEEEEENS4_6LayoutISD_NS5_IJSC_NSA_ILi0EEESW_EEEEENS5_IJNS4_10UnderscoreESZ_SZ_EEEEENS4_13SM90_TMA_LOADENS4_14ComposedLayoutINS4_7SwizzleILi2ELi4ELi3EEENS4_18smem_ptr_flag_bitsILi16EEENSV_INS5_IJNSA_ILi8EEESI_EEENS5_IJSI_SC_EEEEEEEvNS4_8identityENS4_23SM90_TMA_LOAD_MULTICASTES1C_vS1D_EENS_8epilogue10collective6detail29Sm90TmaWarpSpecializedAdapterINS1H_15DefaultEpilogueISK_SL_SL_NS1G_6thread17LinearCombinationISK_Li1EffLNS1L_9ScaleType4KindE0ELNS_15FloatRoundStyleE2ESK_EENS1_15EpilogueDefaultEEEEEvvEEEEvNT_6ParamsE)
        /*0008*/ 	.word	0x000000a8


	//----- nvinfo : EIATTR_FRAME_SIZE
	.align		4
.L_15:
        /*000c*/ 	.byte	0x04, 0x11
        /*000e*/ 	.short	(.L_17 - .L_16)
	.align		4
.L_16:
        /*0010*/ 	.word	index@(_ZN7cutlass13device_kernelINS_4gemm6kernel13GemmUniversalIN4cute5tupleIJiiiiEEENS1_10collective13CollectiveMmaINS1_34MainloopSm90TmaGmmaWarpSpecializedILi9ENS5_IJNS4_1CILi2EEENSA_ILi1EEESC_EEENS1_35KernelTmaWarpSpecializedCooperativeEEENS5_IJNSA_ILi384EEENSA_ILi16EEENSA_ILi32EEEEEENS_6half_tENS5_IJlSC_lEEESK_SL_NS4_8TiledMMAINS4_8MMA_AtomIJNS4_4SM904GMMA25MMA_64x16x16_F32F16F16_SSILNSP_5MajorE0ELSR_0ELNSP_7ScaleInE1ELSS_1EEEEEENS4_6LayoutISD_NS5_IJSC_NSA_ILi0EEESW_EEEEENS5_IJNS4_10UnderscoreESZ_SZ_EEEEENS4_13SM90_TMA_LOADENS4_14ComposedLayoutINS4_7SwizzleILi2ELi4ELi3EEENS4_18smem_ptr_flag_bitsILi16EEENSV_INS5_IJNSA_ILi8EEESI_EEENS5_IJSI_SC_EEEEEEEvNS4_8identityENS4_23SM90_TMA_LOAD_MULTICASTES1C_vS1D_EENS_8epilogue10collective6detail29Sm90TmaWarpSpecializedAdapterINS1H_15DefaultEpilogueISK_SL_SL_NS1G_6thread17LinearCombinationISK_Li1EffLNS1L_9ScaleType4KindE0ELNS_15FloatRoundStyleE2ESK_EENS1_15EpilogueDefaultEEEEEvvEEEEvNT_6ParamsE)
        /*0014*/ 	.word	0x00000000


	//----- nvinfo : EIATTR_MIN_STACK_SIZE
	.align		4
.L_17:
        /*0018*/ 	.byte	0x04, 0x12
        /*001a*/ 	.short	(.L_19 - .L_18)
	.align		4
.L_18:
        /*001c*/ 	.word	index@(_ZN7cutlass13device_kernelINS_4gemm6kernel13GemmUniversalIN4cute5tupleIJiiiiEEENS1_10collective13CollectiveMmaINS1_34MainloopSm90TmaGmmaWarpSpecializedILi9ENS5_IJNS4_1CILi2EEENSA_ILi1EEESC_EEENS1_35KernelTmaWarpSpecializedCooperativeEEENS5_IJNSA_ILi384EEENSA_ILi16EEENSA_ILi32EEEEEENS_6half_tENS5_IJlSC_lEEESK_SL_NS4_8TiledMMAINS4_8MMA_AtomIJNS4_4SM904GMMA25MMA_64x16x16_F32F16F16_SSILNSP_5MajorE0ELSR_0ELNSP_7ScaleInE1ELSS_1EEEEEENS4_6LayoutISD_NS5_IJSC_NSA_ILi0EEESW_EEEEENS5_IJNS4_10UnderscoreESZ_SZ_EEEEENS4_13SM90_TMA_LOADENS4_14ComposedLayoutINS4_7SwizzleILi2ELi4ELi3EEENS4_18smem_ptr_flag_bitsILi16EEENSV_INS5_IJNSA_ILi8EEESI_EEENS5_IJSI_SC_EEEEEEEvNS4_8identityENS4_23SM90_TMA_LOAD_MULTICASTES1C_vS1D_EENS_8epilogue10collective6detail29Sm90TmaWarpSpecializedAdapterINS1H_15DefaultEpilogueISK_SL_SL_NS1G_6thread17LinearCombinationISK_Li1EffLNS1L_9ScaleType4KindE0ELNS_15FloatRoundStyleE2ESK_EENS1_15EpilogueDefaultEEEEEvvEEEEvNT_6ParamsE)
        /*0020*/ 	.word	0x00000000
.L_19:


//--------------------- .nv.compat                --------------------------
	.section	.nv.compat,"",@"SHT_CUDA_COMPAT_INFO"
	.align	4
        /*0000*/ 	.byte	0x02, 0x09, 0x01, 0x00, 0x02, 0x02, 0x04, 0x00, 0x02, 0x05, 0x05, 0x00, 0x03, 0x07, 0x01, 0x01
        /*0010*/ 	.byte	0x02, 0x03, 0x01, 0x00, 0x02, 0x06, 0x01, 0x00, 0x04, 0x0b, 0x08, 0x00, 0x00, 0x00, 0x00, 0x00
        /*0020*/ 	.byte	0x00, 0x00, 0x00, 0x00


//--------------------- .nv.info._ZN7cutlass13device_kernelINS_4gemm6kernel13GemmUniversalIN4cute5tupleIJiiiiEEENS1_10collective13CollectiveMmaINS1_34MainloopSm90TmaGmmaWarpSpecializedILi9ENS5_IJNS4_1CILi2EEENSA_ILi1EEESC_EEENS1_35KernelTmaWarpSpecializedCooperativeEEENS5_IJNSA_ILi384EEENSA_ILi16EEENSA_ILi32EEEEEENS_6half_tENS5_IJlSC_lEEESK_SL_NS4_8TiledMMAINS4_8MMA_AtomIJNS4_4SM904GMMA25MMA_64x16x16_F32F16F16_SSILNSP_5MajorE0ELSR_0ELNSP_7ScaleInE1ELSS_1EEEEEENS4_6LayoutISD_NS5_IJSC_NSA_ILi0EEESW_EEEEENS5_IJNS4_10UnderscoreESZ_SZ_EEEEENS4_13SM90_TMA_LOADENS4_14ComposedLayoutINS4_7SwizzleILi2ELi4ELi3EEENS4_18smem_ptr_flag_bitsILi16EEENSV_INS5_IJNSA_ILi8EEESI_EEENS5_IJSI_SC_EEEEEEEvNS4_8identityENS4_23SM90_TMA_LOAD_MULTICASTES1C_vS1D_EENS_8epilogue10collective6detail29Sm90TmaWarpSpecializedAdapterINS1H_15DefaultEpilogueISK_SL_SL_NS1G_6thread17LinearCombinationISK_Li1EffLNS1L_9ScaleType4KindE0ELNS_15FloatRoundStyleE2ESK_EENS1_15EpilogueDefaultEEEEEvvEEEEvNT_6ParamsE --------------------------
	.section	.nv.info._ZN7cutlass13device_kernelINS_4gemm6kernel13GemmUniversalIN4cute5tupleIJiiiiEEENS1_10collective13CollectiveMmaINS1_34MainloopSm90TmaGmmaWarpSpecializedILi9ENS5_IJNS4_1CILi2EEENSA_ILi1EEESC_EEENS1_35KernelTmaWarpSpecializedCooperativeEEENS5_IJNSA_ILi384EEENSA_ILi16EEENSA_ILi32EEEEEENS_6half_tENS5_IJlSC_lEEESK_SL_NS4_8TiledMMAINS4_8MMA_AtomIJNS4_4SM904GMMA25MMA_64x16x16_F32F16F16_SSILNSP_5MajorE0ELSR_0ELNSP_7ScaleInE1ELSS_1EEEEEENS4_6LayoutISD_NS5_IJSC_NSA_ILi0EEESW_EEEEENS5_IJNS4_10UnderscoreESZ_SZ_EEEEENS4_13SM90_TMA_LOADENS4_14ComposedLayoutINS4_7SwizzleILi2ELi4ELi3EEENS4_18smem_ptr_flag_bitsILi16EEENSV_INS5_IJNSA_ILi8EEESI_EEENS5_IJSI_SC_EEEEEEEvNS4_8identityENS4_23SM90_TMA_LOAD_MULTICASTES1C_vS1D_EENS_8epilogue10collective6detail29Sm90TmaWarpSpecializedAdapterINS1H_15DefaultEpilogueISK_SL_SL_NS1G_6thread17LinearCombinationISK_Li1EffLNS1L_9ScaleType4KindE0ELNS_15FloatRoundStyleE2ESK_EENS1_15EpilogueDefaultEEEEEvvEEEEvNT_6ParamsE,"",@"SHT_CUDA_INFO"
	.sectionflags	@""
	.align	4


	//----- nvinfo : EIATTR_CUDA_API_VERSION
	.align		4
        /*0000*/ 	.byte	0x04, 0x37
        /*0002*/ 	.short	(.L_21 - .L_20)
.L_20:
        /*0004*/ 	.word	0x00000082


	//----- nvinfo : EIATTR_KPARAM_INFO
	.align		4
.L_21:
        /*0008*/ 	.byte	0x04, 0x17
        /*000a*/ 	.short	(.L_23 - .L_22)
.L_22:
        /*000c*/ 	.word	0x00000000
        /*0010*/ 	.short	0x0000
        /*0012*/ 	.short	0x0070
        /*0014*/ 	.byte	0x00, 0xf0, 0x01, 0x10


	//----- nvinfo : EIATTR_SPARSE_MMA_MASK
	.align		4
.L_23:
        /*0018*/ 	.byte	0x03, 0x50
        /*001a*/ 	.short	0x0000


	//----- nvinfo : EIATTR_MAXREG_COUNT
	.align		4
        /*001c*/ 	.byte	0x03, 0x1b
        /*001e*/ 	.short	0x00a8


	//----- nvinfo : EIATTR_NUM_BARRIERS
	.align		4
        /*0020*/ 	.byte	0x02, 0x4c
        /*0022*/ 	.byte	0x01
	.zero		1


	//----- nvinfo : EIATTR_EXTERNS
	.align		4
        /*0024*/ 	.byte	0x04, 0x0f
        /*0026*/ 	.short	(.L_25 - .L_24)


	//   ....[0]....
	.align		4
.L_24:
        /*0028*/ 	.word	index@(__assertfail)


	//----- nvinfo : EIATTR_MERCURY_ISA_VERSION
	.align		4
.L_25:
        /*002c*/ 	.byte	0x03, 0x5f
        /*002e*/ 	.short	0x0101


	//----- nvinfo : EIATTR_INT_WARP_WIDE_INSTR_OFFSETS
	.align		4
        /*0030*/ 	.byte	0x04, 0x31
        /*0032*/ 	.short	(.L_27 - .L_26)


	//   ....[0]....
.L_26:
        /*0034*/ 	.word	0x00000550


	//   ....[1]....
        /*0038*/ 	.word	0x00000580


	//   ....[2]....
        /*003c*/ 	.word	0x00000740


	//----- nvinfo : EIATTR_COOP_GROUP_MASK_REGIDS
	.align		4
.L_27:
        /*0040*/ 	.byte	0x04, 0x29
        /*0042*/ 	.short	(.L_29 - .L_28)


	//   ....[0]....
.L_28:
        /*0044*/ 	.word	0xffffffff


	//   ....[1]....
        /*0048*/ 	.word	0xffffffff


	//   ....[2]....
        /*004c*/ 	.word	0xffffffff


	//   ....[3]....
        /*0050*/ 	.word	0xffffffff


	//   ....[4]....
        /*0054*/ 	.word	0xffffffff


	//   ....[5]....
        /*0058*/ 	.word	0xffffffff


	//----- nvinfo : EIATTR_COOP_GROUP_INSTR_OFFSETS
	.align		4
.L_29:
        /*005c*/ 	.byte	0x04, 0x28
        /*005e*/ 	.short	(.L_31 - .L_30)


	//   ....[0]....
.L_30:
        /*0060*/ 	.word	0x00000060


	//   ....[1]....
        /*0064*/ 	.word	0x00000070


	//   ....[2]....
        /*0068*/ 	.word	0x00000130


	//   ....[3]....
        /*006c*/ 	.word	0x000003a0


	//   ....[4]....
        /*0070*/ 	.word	0x000008c0


	//   ....[5]....
        /*0074*/ 	.word	0x00001300


	//----- nvinfo : EIATTR_REG_RECONFIG
	.align		4
.L_31:
        /*0078*/ 	.byte	0x01, 0x54
	.zero		2


	//----- nvinfo : EIATTR_SYSCALL_OFFSETS
	.align		4
        /*007c*/ 	.byte	0x04, 0x46
        /*007e*/ 	.short	(.L_33 - .L_32)


	//   ....[0]....
.L_32:
        /*0080*/ 	.word	0x000014c0


	//----- nvinfo : EIATTR_MBARRIER_INSTR_OFFSETS
	.align		4
.L_33:
        /*0084*/ 	.byte	0x04, 0x39
        /*0086*/ 	.short	(.L_35 - .L_34)


	//   ....[0]....
.L_34:
        /*0088*/ 	.word	0x00000250
        /*008c*/ 	.word	0x000000ff
        /*0090*/ 	.word	0x00000000
        /*0094*/ 	.short	0x0100
        /*0096*/ 	.byte	0x08
	.zero		1


	//   ....[1]....
        /*0098*/ 	.word	0x00000260
        /*009c*/ 	.word	0x000000ff
        /*00a0*/ 	.word	0x00000048
        /*00a4*/ 	.short	0x0100
        /*00a6*/ 	.byte	0x08
	.zero		1


	//   ....[2]....
        /*00a8*/ 	.word	0x00000270
        /*00ac*/ 	.word	0x000000ff
        /*00b0*/ 	.word	0x00000008
        /*00b4*/ 	.short	0x0100
        /*00b6*/ 	.byte	0x08
	.zero		1


	//   ....[3]....
        /*00b8*/ 	.word	0x00000280
        /*00bc*/ 	.word	0x000000ff
        /*00c0*/ 	.word	0x00000050
        /*00c4*/ 	.short	0x0100
        /*00c6*/ 	.byte	0x08
	.zero		1


	//   ....[4]....
        /*00c8*/ 	.word	0x00000290
        /*00cc*/ 	.word	0x000000ff
        /*00d0*/ 	.word	0x00000010
        /*00d4*/ 	.short	0x0100
        /*00d6*/ 	.byte	0x08
	.zero		1


	//   ....[5]....
        /*00d8*/ 	.word	0x000002a0
        /*00dc*/ 	.word	0x000000ff
        /*00e0*/ 	.word	0x00000058
        /*00e4*/ 	.short	0x0100
        /*00e6*/ 	.byte	0x08
	.zero		1


	//   ....[6]....
        /*00e8*/ 	.word	0x000002b0
        /*00ec*/ 	.word	0x000000ff
        /*00f0*/ 	.word	0x00000018
        /*00f4*/ 	.short	0x0100
        /*00f6*/ 	.byte	0x08
	.zero		1


	//   ....[7]....
        /*00f8*/ 	.word	0x000002c0
        /*00fc*/ 	.word	0x000000ff
        /*0100*/ 	.word	0x00000060
        /*0104*/ 	.short	0x0100
        /*0106*/ 	.byte	0x08
	.zero		1


	//   ....[8]....
        /*0108*/ 	.word	0x000002d0
        /*010c*/ 	.word	0x000000ff
        /*0110*/ 	.word	0x00000020
        /*0114*/ 	.short	0x0100
        /*0116*/ 	.byte	0x08
	.zero		1


	//   ....[9]....
        /*0118*/ 	.word	0x000002e0
        /*011c*/ 	.word	0x000000ff
        /*0120*/ 	.word	0x00000068
        /*0124*/ 	.short	0x0100
        /*0126*/ 	.byte	0x08
	.zero		1


	//   ....[10]....
        /*0128*/ 	.word	0x000002f0
        /*012c*/ 	.word	0x000000ff
        /*0130*/ 	.word	0x00000028
        /*0134*/ 	.short	0x0100
        /*0136*/ 	.byte	0x08
	.zero		1


	//   ....[11]....
        /*0138*/ 	.word	0x00000300
        /*013c*/ 	.word	0x000000ff
        /*0140*/ 	.word	0x00000070
        /*0144*/ 	.short	0x0100
        /*0146*/ 	.byte	0x08
	.zero		1


	//   ....[12]....
        /*0148*/ 	.word	0x00000310
        /*014c*/ 	.word	0x000000ff
        /*0150*/ 	.word	0x00000030
        /*0154*/ 	.short	0x0100
        /*0156*/ 	.byte	0x08
	.zero		1


	//   ....[13]....
        /*0158*/ 	.word	0x00000320
        /*015c*/ 	.word	0x000000ff
        /*0160*/ 	.word	0x00000078
        /*0164*/ 	.short	0x0100
        /*0166*/ 	.byte	0x08
	.zero		1


	//   ....[14]....
        /*0168*/ 	.word	0x00000330
        /*016c*/ 	.word	0x000000ff
        /*0170*/ 	.word	0x00000038
        /*0174*/ 	.short	0x0100
        /*0176*/ 	.byte	0x08
	.zero		1


	//   ....[15]....
        /*0178*/ 	.word	0x00000340
        /*017c*/ 	.word	0x000000ff
        /*0180*/ 	.word	0x00000080
        /*0184*/ 	.short	0x0100
        /*0186*/ 	.byte	0x08
	.zero		1


	//   ....[16]....
        /*0188*/ 	.word	0x00000350
        /*018c*/ 	.word	0x000000ff
        /*0190*/ 	.word	0x00000040
        /*0194*/ 	.short	0x0100
        /*0196*/ 	.byte	0x08
	.zero		1


	//   ....[17]....
        /*0198*/ 	.word	0x00000360
        /*019c*/ 	.word	0x000000ff
        /*01a0*/ 	.word	0x00000088
        /*01a4*/ 	.short	0x0100
        /*01a6*/ 	.byte	0x08
	.zero		1


	//   ....[18]....
        /*01a8*/ 	.word	0x000007c0
        /*01ac*/ 	.word	0x000000ff
        /*01b0*/ 	.word	0x000000a0
        /*01b4*/ 	.short	0x0100
        /*01b6*/ 	.byte	0x06
	.zero		1


	//   ....[19]....
        /*01b8*/ 	.word	0x00000850
        /*01bc*/ 	.word	0x000000ff
        /*01c0*/ 	.word	0x000000a8
        /*01c4*/ 	.short	0x0100
        /*01c6*/ 	.byte	0x06
	.zero		1


	//   ....[20]....
        /*01c8*/ 	.word	0x00001540
        /*01cc*/ 	.word	0x00000003
        /*01d0*/ 	.word	0x00000000
        /*01d4*/ 	.short	0x010a
        /*01d6*/ 	.byte	0x3f
	.zero		1


	//   ....[21]....
        /*01d8*/ 	.word	0x00001580
        /*01dc*/ 	.word	0x00000003
        /*01e0*/ 	.word	0x00000000
        /*01e4*/ 	.short	0x010a
        /*01e6*/ 	.byte	0x3f
	.zero		1


	//   ....[22]....
        /*01e8*/ 	.word	0x000019c0
        /*01ec*/ 	.word	0x000000ff
        /*01f0*/ 	.word	0x00000000
        /*01f4*/ 	.short	0x010a
        /*01f6*/ 	.byte	0x07
	.zero		1


	//   ....[23]....
        /*01f8*/ 	.word	0x00001a00
        /*01fc*/ 	.word	0x000000ff
        /*0200*/ 	.word	0x00000000
        /*0204*/ 	.short	0x010a
        /*0206*/ 	.byte	0x07
	.zero		1


	//   ....[24]....
        /*0208*/ 	.word	0x00001d00
        /*020c*/ 	.word	0x00000005
        /*0210*/ 	.word	0x00000000
        /*0214*/ 	.short	0x0101
        /*0216*/ 	.byte	0x3f
	.zero		1


	//   ....[25]....
        /*0218*/ 	.word	0x00001f50
        /*021c*/ 	.word	0x00000000
        /*0220*/ 	.word	0x00000000
        /*0224*/ 	.short	0x0101
        /*0226*/ 	.byte	0x3f
	.zero		1


	//   ....[26]....
        /*0228*/ 	.word	0x000051a0
        /*022c*/ 	.word	0x00000017
        /*0230*/ 	.word	0x00000048
        /*0234*/ 	.short	0x010a
        /*0236*/ 	.byte	0x3f
	.zero		1


	//   ....[27]....
        /*0238*/ 	.word	0x00005510
        /*023c*/ 	.word	0x00000003
        /*0240*/ 	.word	0x000000a8
        /*0244*/ 	.short	0x0101
        /*0246*/ 	.byte	0x3f
	.zero		1


	//   ....[28]....
        /*0248*/ 	.word	0x00005c70
        /*024c*/ 	.word	0x00000007
        /*0250*/ 	.word	0x00000000
        /*0254*/ 	.short	0x010a
        /*0256*/ 	.byte	0x3f
	.zero		1


	//   ....[29]....
        /*0258*/ 	.word	0x00005cf0
        /*025c*/ 	.word	0x00000008
        /*0260*/ 	.word	0x00000000
        /*0264*/ 	.short	0x010a
        /*0266*/ 	.byte	0x3f
	.zero		1


	//   ....[30]....
        /*0268*/ 	.word	0x00005d80
        /*026c*/ 	.word	0x00000009
        /*0270*/ 	.word	0x00000000
        /*0274*/ 	.short	0x010a
        /*0276*/ 	.byte	0x3f
	.zero		1


	//   ....[31]....
        /*0278*/ 	.word	0x00005e10
        /*027c*/ 	.word	0x00000008
        /*0280*/ 	.word	0x00000000
        /*0284*/ 	.short	0x010a
        /*0286*/ 	.byte	0x3f
	.zero		1


	//   ....[32]....
        /*0288*/ 	.word	0x00005ea0
        /*028c*/ 	.word	0x00000009
        /*0290*/ 	.word	0x00000000
        /*0294*/ 	.short	0x010a
        /*0296*/ 	.byte	0x3f
	.zero		1


	//   ....[33]....
        /*0298*/ 	.word	0x00005f30
        /*029c*/ 	.word	0x00000008
        /*02a0*/ 	.word	0x00000000
        /*02a4*/ 	.short	0x010a
        /*02a6*/ 	.byte	0x3f
	.zero		1


	//   ....[34]....
        /*02a8*/ 	.word	0x00005fc0
        /*02ac*/ 	.word	0x00000009
        /*02b0*/ 	.word	0x00000000
        /*02b4*/ 	.short	0x010a
        /*02b6*/ 	.byte	0x3f
	.zero		1


	//   ....[35]....
        /*02b8*/ 	.word	0x00006050
        /*02bc*/ 	.word	0x00000006
        /*02c0*/ 	.word	0x00000000
        /*02c4*/ 	.short	0x010a
        /*02c6*/ 	.byte	0x3f
	.zero		1


	//   ....[36]....
        /*02c8*/ 	.word	0x000060e0
        /*02cc*/ 	.word	0x00000003
        /*02d0*/ 	.word	0x00000000
        /*02d4*/ 	.short	0x010a
        /*02d6*/ 	.byte	0x3f
	.zero		1


	//   ....[37]....
        /*02d8*/ 	.word	0x00006140
        /*02dc*/ 	.word	0x00000003
        /*02e0*/ 	.word	0x00000000
        /*02e4*/ 	.short	0x010a
        /*02e6*/ 	.byte	0x3f
	.zero		1


	//   ....[38]....
        /*02e8*/ 	.word	0x000061a0
        /*02ec*/ 	.word	0x00000005
        /*02f0*/ 	.word	0x00000000
        /*02f4*/ 	.short	0x010a
        /*02f6*/ 	.byte	0x3f
	.zero		1


	//   ....[39]....
        /*02f8*/ 	.word	0x00006270
        /*02fc*/ 	.word	0x00000017
        /*0300*/ 	.word	0x00000048
        /*0304*/ 	.short	0x010a
        /*0306*/ 	.byte	0x3f
	.zero		1


	//   ....[40]....
        /*0308*/ 	.word	0x00006340
        /*030c*/ 	.word	0x00000007
        /*0310*/ 	.word	0x00000000
        /*0314*/ 	.short	0x010a
        /*0316*/ 	.byte	0x3f
	.zero		1


	//   ....[41]....
        /*0318*/ 	.word	0x00006390
        /*031c*/ 	.word	0x00000008
        /*0320*/ 	.word	0x00000000
        /*0324*/ 	.short	0x010a
        /*0326*/ 	.byte	0x3f
	.zero		1


	//   ....[42]....
        /*0328*/ 	.word	0x000063e0
        /*032c*/ 	.word	0x00000009
        /*0330*/ 	.word	0x00000000
        /*0334*/ 	.short	0x010a
        /*0336*/ 	.byte	0x3f
	.zero		1


	//   ....[43]....
        /*0338*/ 	.word	0x00006430
        /*033c*/ 	.word	0x00000008
        /*0340*/ 	.word	0x00000000
        /*0344*/ 	.short	0x010a
        /*0346*/ 	.byte	0x3f
	.zero		1


	//   ....[44]....
        /*0348*/ 	.word	0x00006480
        /*034c*/ 	.word	0x00000009
        /*0350*/ 	.word	0x00000000
        /*0354*/ 	.short	0x010a
        /*0356*/ 	.byte	0x3f
	.zero		1


	//   ....[45]....
        /*0358*/ 	.word	0x000064d0
        /*035c*/ 	.word	0x00000008
        /*0360*/ 	.word	0x00000000
        /*0364*/ 	.short	0x010a
        /*0366*/ 	.byte	0x3f
	.zero		1


	//   ....[46]....
        /*0368*/ 	.word	0x00006520
        /*036c*/ 	.word	0x00000009
        /*0370*/ 	.word	0x00000000
        /*0374*/ 	.short	0x010a
        /*0376*/ 	.byte	0x3f
	.zero		1


	//   ....[47]....
        /*0378*/ 	.word	0x00006570
        /*037c*/ 	.word	0x00000006
        /*0380*/ 	.word	0x00000000
        /*0384*/ 	.short	0x010a
        /*0386*/ 	.byte	0x3f
	.zero		1


	//----- nvinfo : EIATTR_NUM_MBARRIERS
	.align		4
.L_35:
        /*0388*/ 	.byte	0x03, 0x38
        /*038a*/ 	.short	0x0014


	//----- nvinfo : EIATTR_EXIT_INSTR_OFFSETS
	.align		4
        /*038c*/ 	.byte	0x04, 0x1c
        /*038e*/ 	.short	(.L_37 - .L_36)


	//   ....[0]....
.L_36:
        /*0390*/ 	.word	0x00000a20


	//   ....[1]....
        /*0394*/ 	.word	0x00001230


	//   ....[2]....
        /*0398*/ 	.word	0x000048b0


	//   ....[3]....
        /*039c*/ 	.word	0x00004e10


	//   ....[4]....
        /*03a0*/ 	.word	0x00006130


	//----- nvinfo : EIATTR_MAX_THREADS
	.align		4
.L_37:
        /*03a4*/ 	.byte	0x04, 0x05
        /*03a6*/ 	.short	(.L_39 - .L_38)
.L_38:
        /*03a8*/ 	.word	0x00000180
        /*03ac*/ 	.word	0x00000001
        /*03b0*/ 	.word	0x00000001


	//----- nvinfo : EIATTR_CRS_STACK_SIZE
	.align		4
.L_39:
        /*03b4*/ 	.byte	0x04, 0x1e
        /*03b6*/ 	.short	(.L_41 - .L_40)
.L_40:
        /*03b8*/ 	.word	0x00000000


	//----- nvinfo : EIATTR_CBANK_PARAM_SIZE
	.align		4
.L_41:
        /*03bc*/ 	.byte	0x03, 0x19
        /*03be*/ 	.short	0x0470


	//----- nvinfo : EIATTR_PARAM_CBANK
	.align		4
        /*03c0*/ 	.byte	0x04, 0x0a
        /*03c2*/ 	.short	(.L_43 - .L_42)
	.align		4
.L_42:
        /*03c4*/ 	.word	index@(.nv.constant0._ZN7cutlass13device_kernelINS_4gemm6kernel13GemmUniversalIN4cute5tupleIJiiiiEEENS1_10collective13CollectiveMmaINS1_34MainloopSm90TmaGmmaWarpSpecializedILi9ENS5_IJNS4_1CILi2EEENSA_ILi1EEESC_EEENS1_35KernelTmaWarpSpecializedCooperativeEEENS5_IJNSA_ILi384EEENSA_ILi16EEENSA_ILi32EEEEEENS_6half_tENS5_IJlSC_lEEESK_SL_NS4_8TiledMMAINS4_8MMA_AtomIJNS4_4SM904GMMA25MMA_64x16x16_F32F16F16_SSILNSP_5MajorE0ELSR_0ELNSP_7ScaleInE1ELSS_1EEEEEENS4_6LayoutISD_NS5_IJSC_NSA_ILi0EEESW_EEEEENS5_IJNS4_10UnderscoreESZ_SZ_EEEEENS4_13SM90_TMA_LOADENS4_14ComposedLayoutINS4_7SwizzleILi2ELi4ELi3EEENS4_18smem_ptr_flag_bitsILi16EEENSV_INS5_IJNSA_ILi8EEESI_EEENS5_IJSI_SC_EEEEEEEvNS4_8identityENS4_23SM90_TMA_LOAD_MULTICASTES1C_vS1D_EENS_8epilogue10collective6detail29Sm90TmaWarpSpecializedAdapterINS1H_15DefaultEpilogueISK_SL_SL_NS1G_6thread17LinearCombinationISK_Li1EffLNS1L_9ScaleType4KindE0ELNS_15FloatRoundStyleE2ESK_EENS1_15EpilogueDefaultEEEEEvvEEEEvNT_6ParamsE)
        /*03c8*/ 	.short	0x0210
        /*03ca*/ 	.short	0x0470


	//----- nvinfo : EIATTR_SW_WAR
	.align		4
.L_43:
        /*03cc*/ 	.byte	0x04, 0x36
        /*03ce*/ 	.short	(.L_45 - .L_44)
.L_44:
        /*03d0*/ 	.word	0x00000008
.L_45:


//--------------------- .nv.callgraph             --------------------------
	.section	.nv.callgraph,"",@"SHT_CUDA_CALLGRAPH"
	.align	4
	.sectionentsize	8
	.align		4
        /*0000*/ 	.word	0x00000000
	.align		4
        /*0004*/ 	.word	0xffffffff
	.align		4
        /*0008*/ 	.word	index@(_ZN7cutlass13device_kernelINS_4gemm6kernel13GemmUniversalIN4cute5tupleIJiiiiEEENS1_10collective13CollectiveMmaINS1_34MainloopSm90TmaGmmaWarpSpecializedILi9ENS5_IJNS4_1CILi2EEENSA_ILi1EEESC_EEENS1_35KernelTmaWarpSpecializedCooperativeEEENS5_IJNSA_ILi384EEENSA_ILi16EEENSA_ILi32EEEEEENS_6half_tENS5_IJlSC_lEEESK_SL_NS4_8TiledMMAINS4_8MMA_AtomIJNS4_4SM904GMMA25MMA_64x16x16_F32F16F16_SSILNSP_5MajorE0ELSR_0ELNSP_7ScaleInE1ELSS_1EEEEEENS4_6LayoutISD_NS5_IJSC_NSA_ILi0EEESW_EEEEENS5_IJNS4_10UnderscoreESZ_SZ_EEEEENS4_13SM90_TMA_LOADENS4_14ComposedLayoutINS4_7SwizzleILi2ELi4ELi3EEENS4_18smem_ptr_flag_bitsILi16EEENSV_INS5_IJNSA_ILi8EEESI_EEENS5_IJSI_SC_EEEEEEEvNS4_8identityENS4_23SM90_TMA_LOAD_MULTICASTES1C_vS1D_EENS_8epilogue10collective6detail29Sm90TmaWarpSpecializedAdapterINS1H_15DefaultEpilogueISK_SL_SL_NS1G_6thread17LinearCombinationISK_Li1EffLNS1L_9ScaleType4KindE0ELNS_15FloatRoundStyleE2ESK_EENS1_15EpilogueDefaultEEEEEvvEEEEvNT_6ParamsE)
	.align		4
        /*000c*/ 	.word	index@(__assertfail)
	.align		4
        /*0010*/ 	.word	0x00000000
	.align		4
        /*0014*/ 	.word	0xfffffffe
	.align		4
        /*0018*/ 	.word	0x00000000
	.align		4
        /*001c*/ 	.word	0xfffffffd
	.align		4
        /*0020*/ 	.word	0x00000000
	.align		4
        /*0024*/ 	.word	0xfffffffc


//--------------------- .nv.constant4             --------------------------
	.section	.nv.constant4,"a",@progbits
	.align	8
	.align		8
.nv.constant4:
        /*0000*/ 	.dword	__assertfail
	.align		8
        /*0008*/ 	.dword	__unnamed_1
	.align		8
        /*0010*/ 	.dword	_ZN39_INTERNAL_338176d9_4_k_cu_dfb8bd2f_76234cuda3std3__45__cpo5beginE
	.align		8
        /*0018*/ 	.dword	_ZN39_INTERNAL_338176d9_4_k_cu_dfb8bd2f_76234cuda3std3__45__cpo3endE
	.align		8
        /*0020*/ 	.dword	_ZN39_INTERNAL_338176d9_4_k_cu_dfb8bd2f_76234cuda3std3__45__cpo6cbeginE
	.align		8
        /*0028*/ 	.dword	_ZN39_INTERNAL_338176d9_4_k_cu_dfb8bd2f_76234cuda3std3__45__cpo4cendE
	.align		8
        /*0030*/ 	.dword	_ZN39_INTERNAL_338176d9_4_k_cu_dfb8bd2f_76234cuda3std3__441_GLOBAL__N__338176d9_4_k_cu_dfb8bd2f_76236ignoreE
	.align		8
        /*0038*/ 	.dword	_ZN39_INTERNAL_338176d9_4_k_cu_dfb8bd2f_76234cuda3std3__419piecewise_constructE
	.align		8
        /*0040*/ 	.dword	_ZN39_INTERNAL_338176d9_4_k_cu_dfb8bd2f_76234cuda3std3__48in_placeE
	.align		8
        /*0048*/ 	.dword	_ZN39_INTERNAL_338176d9_4_k_cu_dfb8bd2f_76234cuda3std6ranges3__45__cpo4swapE
	.align		8
        /*0050*/ 	.dword	_ZN39_INTERNAL_338176d9_4_k_cu_dfb8bd2f_76234cuda3std6ranges3__45__cpo9iter_moveE
	.align		8
        /*0058*/ 	.dword	_ZN39_INTERNAL_338176d9_4_k_cu_dfb8bd2f_76234cute7productE
	.align		8
        /*0060*/ 	.dword	_ZN39_INTERNAL_338176d9_4_k_cu_dfb8bd2f_76234cute1_E
	.align		8
        /*0068*/ 	.dword	$str$22
	.align		8
        /*0070*/ 	.dword	$str$23


//--------------------- .text._ZN7cutlass13device_kernelINS_4gemm6kernel13GemmUniversalIN4cute5tupleIJiiiiEEENS1_10collective13CollectiveMmaINS1_34MainloopSm90TmaGmmaWarpSpecializedILi9ENS5_IJNS4_1CILi2EEENSA_ILi1EEESC_EEENS1_35KernelTmaWarpSpecializedCooperativeEEENS5_IJNSA_ILi384EEENSA_ILi16EEENSA_ILi32EEEEEENS_6half_tENS5_IJlSC_lEEESK_SL_NS4_8TiledMMAINS4_8MMA_AtomIJNS4_4SM904GMMA25MMA_64x16x16_F32F16F16_SSILNSP_5MajorE0ELSR_0ELNSP_7ScaleInE1ELSS_1EEEEEENS4_6LayoutISD_NS5_IJSC_NSA_ILi0EEESW_EEEEENS5_IJNS4_10UnderscoreESZ_SZ_EEEEENS4_13SM90_TMA_LOADENS4_14ComposedLayoutINS4_7SwizzleILi2ELi4ELi3EEENS4_18smem_ptr_flag_bitsILi16EEENSV_INS5_IJNSA_ILi8EEESI_EEENS5_IJSI_SC_EEEEEEEvNS4_8identityENS4_23SM90_TMA_LOAD_MULTICASTES1C_vS1D_EENS_8epilogue10collective6detail29Sm90TmaWarpSpecializedAdapterINS1H_15DefaultEpilogueISK_SL_SL_NS1G_6thread17LinearCombinationISK_Li1EffLNS1L_9ScaleType4KindE0ELNS_15FloatRoundStyleE2ESK_EENS1_15EpilogueDefaultEEEEEvvEEEEvNT_6ParamsE --------------------------
	.section	.text._ZN7cutlass13device_kernelINS_4gemm6kernel13GemmUniversalIN4cute5tupleIJiiiiEEENS1_10collective13CollectiveMmaINS1_34MainloopSm90TmaGmmaWarpSpecializedILi9ENS5_IJNS4_1CILi2EEENSA_ILi1EEESC_EEENS1_35KernelTmaWarpSpecializedCooperativeEEENS5_IJNSA_ILi384EEENSA_ILi16EEENSA_ILi32EEEEEENS_6half_tENS5_IJlSC_lEEESK_SL_NS4_8TiledMMAINS4_8MMA_AtomIJNS4_4SM904GMMA25MMA_64x16x16_F32F16F16_SSILNSP_5MajorE0ELSR_0ELNSP_7ScaleInE1ELSS_1EEEEEENS4_6LayoutISD_NS5_IJSC_NSA_ILi0EEESW_EEEEENS5_IJNS4_10UnderscoreESZ_SZ_EEEEENS4_13SM90_TMA_LOADENS4_14ComposedLayoutINS4_7SwizzleILi2ELi4ELi3EEENS4_18smem_ptr_flag_bitsILi16EEENSV_INS5_IJNSA_ILi8EEESI_EEENS5_IJSI_SC_EEEEEEEvNS4_8identityENS4_23SM90_TMA_LOAD_MULTICASTES1C_vS1D_EENS_8epilogue10collective6detail29Sm90TmaWarpSpecializedAdapterINS1H_15DefaultEpilogueISK_SL_SL_NS1G_6thread17LinearCombinationISK_Li1EffLNS1L_9ScaleType4KindE0ELNS_15FloatRoundStyleE2ESK_EENS1_15EpilogueDefaultEEEEEvvEEEEvNT_6ParamsE,"ax",@progbits
	.align	128
.text._ZN7cutlass13device_kernelINS_4gemm6kernel13GemmUniversalIN4cute5tupleIJiiiiEEENS1_10collective13CollectiveMmaINS1_34MainloopSm90TmaGmmaWarpSpecializedILi9ENS5_IJNS4_1CILi2EEENSA_ILi1EEESC_EEENS1_35KernelTmaWarpSpecializedCooperativeEEENS5_IJNSA_ILi384EEENSA_ILi16EEENSA_ILi32EEEEEENS_6half_tENS5_IJlSC_lEEESK_SL_NS4_8TiledMMAINS4_8MMA_AtomIJNS4_4SM904GMMA25MMA_64x16x16_F32F16F16_SSILNSP_5MajorE0ELSR_0ELNSP_7ScaleInE1ELSS_1EEEEEENS4_6LayoutISD_NS5_IJSC_NSA_ILi0EEESW_EEEEENS5_IJNS4_10UnderscoreESZ_SZ_EEEEENS4_13SM90_TMA_LOADENS4_14ComposedLayoutINS4_7SwizzleILi2ELi4ELi3EEENS4_18smem_ptr_flag_bitsILi16EEENSV_INS5_IJNSA_ILi8EEESI_EEENS5_IJSI_SC_EEEEEEEvNS4_8identityENS4_23SM90_TMA_LOAD_MULTICASTES1C_vS1D_EENS_8epilogue10collective6detail29Sm90TmaWarpSpecializedAdapterINS1H_15DefaultEpilogueISK_SL_SL_NS1G_6thread17LinearCombinationISK_Li1EffLNS1L_9ScaleType4KindE0ELNS_15FloatRoundStyleE2ESK_EENS1_15EpilogueDefaultEEEEEvvEEEEvNT_6ParamsE:
        .type           _ZN7cutlass13device_kernelINS_4gemm6kernel13GemmUniversalIN4cute5tupleIJiiiiEEENS1_10collective13CollectiveMmaINS1_34MainloopSm90TmaGmmaWarpSpecializedILi9ENS5_IJNS4_1CILi2EEENSA_ILi1EEESC_EEENS1_35KernelTmaWarpSpecializedCooperativeEEENS5_IJNSA_ILi384EEENSA_ILi16EEENSA_ILi32EEEEEENS_6half_tENS5_IJlSC_lEEESK_SL_NS4_8TiledMMAINS4_8MMA_AtomIJNS4_4SM904GMMA25MMA_64x16x16_F32F16F16_SSILNSP_5MajorE0ELSR_0ELNSP_7ScaleInE1ELSS_1EEEEEENS4_6LayoutISD_NS5_IJSC_NSA_ILi0EEESW_EEEEENS5_IJNS4_10UnderscoreESZ_SZ_EEEEENS4_13SM90_TMA_LOADENS4_14ComposedLayoutINS4_7SwizzleILi2ELi4ELi3EEENS4_18smem_ptr_flag_bitsILi16EEENSV_INS5_IJNSA_ILi8EEESI_EEENS5_IJSI_SC_EEEEEEEvNS4_8identityENS4_23SM90_TMA_LOAD_MULTICASTES1C_vS1D_EENS_8epilogue10collective6detail29Sm90TmaWarpSpecializedAdapterINS1H_15DefaultEpilogueISK_SL_SL_NS1G_6thread17LinearCombinationISK_Li1EffLNS1L_9ScaleType4KindE0ELNS_15FloatRoundStyleE2ESK_EENS1_15EpilogueDefaultEEEEEvvEEEEvNT_6ParamsE,@function
        .size           _ZN7cutlass13device_kernelINS_4gemm6kernel13GemmUniversalIN4cute5tupleIJiiiiEEENS1_10collective13CollectiveMmaINS1_34MainloopSm90TmaGmmaWarpSpecializedILi9ENS5_IJNS4_1CILi2EEENSA_ILi1EEESC_EEENS1_35KernelTmaWarpSpecializedCooperativeEEENS5_IJNSA_ILi384EEENSA_ILi16EEENSA_ILi32EEEEEENS_6half_tENS5_IJlSC_lEEESK_SL_NS4_8TiledMMAINS4_8MMA_AtomIJNS4_4SM904GMMA25MMA_64x16x16_F32F16F16_SSILNSP_5MajorE0ELSR_0ELNSP_7ScaleInE1ELSS_1EEEEEENS4_6LayoutISD_NS5_IJSC_NSA_ILi0EEESW_EEEEENS5_IJNS4_10UnderscoreESZ_SZ_EEEEENS4_13SM90_TMA_LOADENS4_14ComposedLayoutINS4_7SwizzleILi2ELi4ELi3EEENS4_18smem_ptr_flag_bitsILi16EEENSV_INS5_IJNSA_ILi8EEESI_EEENS5_IJSI_SC_EEEEEEEvNS4_8identityENS4_23SM90_TMA_LOAD_MULTICASTES1C_vS1D_EENS_8epilogue10collective6detail29Sm90TmaWarpSpecializedAdapterINS1H_15DefaultEpilogueISK_SL_SL_NS1G_6thread17LinearCombinationISK_Li1EffLNS1L_9ScaleType4KindE0ELNS_15FloatRoundStyleE2ESK_EENS1_15EpilogueDefaultEEEEEvvEEEEvNT_6ParamsE,(.L_x_122 - _ZN7cutlass13device_kernelINS_4gemm6kernel13GemmUniversalIN4cute5tupleIJiiiiEEENS1_10collective13CollectiveMmaINS1_34MainloopSm90TmaGmmaWarpSpecializedILi9ENS5_IJNS4_1CILi2EEENSA_ILi1EEESC_EEENS1_35KernelTmaWarpSpecializedCooperativeEEENS5_IJNSA_ILi384EEENSA_ILi16EEENSA_ILi32EEEEEENS_6half_tENS5_IJlSC_lEEESK_SL_NS4_8TiledMMAINS4_8MMA_AtomIJNS4_4SM904GMMA25MMA_64x16x16_F32F16F16_SSILNSP_5MajorE0ELSR_0ELNSP_7ScaleInE1ELSS_1EEEEEENS4_6LayoutISD_NS5_IJSC_NSA_ILi0EEESW_EEEEENS5_IJNS4_10UnderscoreESZ_SZ_EEEEENS4_13SM90_TMA_LOADENS4_14ComposedLayoutINS4_7SwizzleILi2ELi4ELi3EEENS4_18smem_ptr_flag_bitsILi16EEENSV_INS5_IJNSA_ILi8EEESI_EEENS5_IJSI_SC_EEEEEEEvNS4_8identityENS4_23SM90_TMA_LOAD_MULTICASTES1C_vS1D_EENS_8epilogue10collective6detail29Sm90TmaWarpSpecializedAdapterINS1H_15DefaultEpilogueISK_SL_SL_NS1G_6thread17LinearCombinationISK_Li1EffLNS1L_9ScaleType4KindE0ELNS_15FloatRoundStyleE2ESK_EENS1_15EpilogueDefaultEEEEEvvEEEEvNT_6ParamsE)
        .other          _ZN7cutlass13device_kernelINS_4gemm6kernel13GemmUniversalIN4cute5tupleIJiiiiEEENS1_10collective13CollectiveMmaINS1_34MainloopSm90TmaGmmaWarpSpecializedILi9ENS5_IJNS4_1CILi2EEENSA_ILi1EEESC_EEENS1_35KernelTmaWarpSpecializedCooperativeEEENS5_IJNSA_ILi384EEENSA_ILi16EEENSA_ILi32EEEEEENS_6half_tENS5_IJlSC_lEEESK_SL_NS4_8TiledMMAINS4_8MMA_AtomIJNS4_4SM904GMMA25MMA_64x16x16_F32F16F16_SSILNSP_5MajorE0ELSR_0ELNSP_7ScaleInE1ELSS_1EEEEEENS4_6LayoutISD_NS5_IJSC_NSA_ILi0EEESW_EEEEENS5_IJNS4_10UnderscoreESZ_SZ_EEEEENS4_13SM90_TMA_LOADENS4_14ComposedLayoutINS4_7SwizzleILi2ELi4ELi3EEENS4_18smem_ptr_flag_bitsILi16EEENSV_INS5_IJNSA_ILi8EEESI_EEENS5_IJSI_SC_EEEEEEEvNS4_8identityENS4_23SM90_TMA_LOAD_MULTICASTES1C_vS1D_EENS_8epilogue10collective6detail29Sm90TmaWarpSpecializedAdapterINS1H_15DefaultEpilogueISK_SL_SL_NS1G_6thread17LinearCombinationISK_Li1EffLNS1L_9ScaleType4KindE0ELNS_15FloatRoundStyleE2ESK_EENS1_15EpilogueDefaultEEEEEvvEEEEvNT_6ParamsE,@"STO_CUDA_ENTRY STV_DEFAULT"
_ZN7cutlass13device_kernelINS_4gemm6kernel13GemmUniversalIN4cute5tupleIJiiiiEEENS1_10collective13CollectiveMmaINS1_34MainloopSm90TmaGmmaWarpSpecializedILi9ENS5_IJNS4_1CILi2EEENSA_ILi1EEESC_EEENS1_35KernelTmaWarpSpecializedCooperativeEEENS5_IJNSA_ILi384EEENSA_ILi16EEENSA_ILi32EEEEEENS_6half_tENS5_IJlSC_lEEESK_SL_NS4_8TiledMMAINS4_8MMA_AtomIJNS4_4SM904GMMA25MMA_64x16x16_F32F16F16_SSILNSP_5MajorE0ELSR_0ELNSP_7ScaleInE1ELSS_1EEEEEENS4_6LayoutISD_NS5_IJSC_NSA_ILi0EEESW_EEEEENS5_IJNS4_10UnderscoreESZ_SZ_EEEEENS4_13SM90_TMA_LOADENS4_14ComposedLayoutINS4_7SwizzleILi2ELi4ELi3EEENS4_18smem_ptr_flag_bitsILi16EEENSV_INS5_IJNSA_ILi8EEESI_EEENS5_IJSI_SC_EEEEEEEvNS4_8identityENS4_23SM90_TMA_LOAD_MULTICASTES1C_vS1D_EENS_8epilogue10collective6detail29Sm90TmaWarpSpecializedAdapterINS1H_15DefaultEpilogueISK_SL_SL_NS1G_6thread17LinearCombinationISK_Li1EffLNS1L_9ScaleType4KindE0ELNS_15FloatRoundStyleE2ESK_EENS1_15EpilogueDefaultEEEEEvvEEEEvNT_6ParamsE:
[----:B------:R-:W0:Y:S01]  /*0000*/  LDC R1, c[0x0][0x28] ;  /* 0x00000a00ff017b82 */ /* 0x000e220000000800 */
[----:B------:R-:W1:Y:S01]  /*0010*/  S2R R18, SR_TID.X ;  /* 0x0000000000127919 */ /* 0x000e620000002100 */
[----:B------:R-:W-:Y:S01]  /*0020*/  ELECT P0, URZ, PT ;  /* 0x00000000003f782f */ /* 0x000fe20003800000 */
[----:B------:R-:W-:Y:S01]  /*0030*/  BSSY B0, `(.L_x_0) ;  /* 0x000000f000007945 */ /* 0x000fe20003800000 */
[--C-:B-1----:R-:W-:Y:S02]  /*0040*/  SHF.R.U32.HI R0, RZ, 0x5, R18.reuse ;  /* 0x00000005ff007819 */ /* 0x102fe40000011612 */
[----:B------:R-:W-:-:S03]  /*0050*/  SHF.R.U32.HI R3, RZ, 0x7, R18 ;  /* 0x00000007ff037819 */ /* 0x000fc60000011612 */
[----:B------:R-:W1:Y:S04]  /*0060*/  SHFL.IDX PT, R2, R0, RZ, 0x1f ;  /* 0x00001fff00027589 */ /* 0x000e6800000e0000 */
[----:B------:R2:W3:Y:S01]  /*0070*/  SHFL.IDX PT, R5, R3, RZ, 0x1f ;  /* 0x00001fff03057589 */ /* 0x0004e200000e0000 */
[----:B-1----:R-:W-:-:S13]  /*0080*/  ISETP.NE.OR P0, PT, R2, RZ, !P0 ;  /* 0x000000ff0200720c */ /* 0x002fda0004705670 */
[----:B0-23--:R-:W-:Y:S05]  /*0090*/  @P0 BRA `(.L_x_1) ;  /* 0x0000000000200947 */ /* 0x00dfea0003800000 */
[----:B------:R-:W-:Y:S02]  /*00a0*/  ULDC.64 UR4, c[0x0][0x198] ;  /* 0x0000660000047ab9 */ /* 0x000fe40000000a00 */
[----:B------:R-:W-:Y:S02]  /*00b0*/  UIADD3 UR6, UP0, UR4, 0xf0, URZ ;  /* 0x000000f004067890 */ /* 0x000fe4000ff1e03f */
[----:B------:R-:W-:Y:S02]  /*00c0*/  UIADD3 UR4, UP1, UR4, 0x1f0, URZ ;  /* 0x000001f004047890 */ /* 0x000fe4000ff3e03f */
[----:B------:R-:W-:Y:S02]  /*00d0*/  UIADD3.X UR7, URZ, UR5, URZ, UP0, !UPT ;  /* 0x000000053f077290 */ /* 0x000fe400087fe43f */
[----:B------:R-:W-:-:S07]  /*00e0*/  UIADD3.X UR5, URZ, UR5, URZ, UP1, !UPT ;  /* 0x000000053f057290 */ /* 0x000fce0008ffe43f */
[----:B------:R0:W-:Y:S02]  /*00f0*/  UTMACCTL.PF [UR6] ;  /* 0x00000000060079b9 */ /* 0x0001e40008040000 */
[----:B------:R0:W-:Y:S02]  /*0100*/  UTMACCTL.PF [UR4] ;  /* 0x00000000040079b9 */ /* 0x0001e40008040000 */
[----:B0-----:R-:W-:Y:S01]  /*0110*/  NOP ;  /* 0x0000000000007918 */ /* 0x001fe20000000000 */
.L_x_1:
[----:B------:R-:W-:Y:S05]  /*0120*/  BSYNC B0 ;  /* 0x0000000000007941 */ /* 0x000fea0003800000 */
.L_x_0:
[----:B------:R-:W0:Y:S02]  /*0130*/  SHFL.IDX PT, R3, R0, RZ, 0x1f ;  /* 0x00001fff00037589 */ /* 0x000e2400000e0000 */
[----:B0-----:R-:W-:-:S13]  /*0140*/  ISETP.NE.AND P0, PT, R3, RZ, PT ;  /* 0x000000ff0300720c */ /* 0x001fda0003f05270 */
[----:B------:R-:W-:Y:S05]  /*0150*/  @P0 BRA `(.L_x_2) ;  /* 0x00000000008c0947 */ /* 0x000fea0003800000 */
[----:B------:R-:W-:Y:S01]  /*0160*/  ELECT P0, URZ, PT ;  /* 0x00000000003f782f */ /* 0x000fe20003800000 */
[----:B------:R-:W-:-:S12]  /*0170*/  BSSY B0, `(.L_x_2) ;  /* 0x0000021000007945 */ /* 0x000fd80003800000 */
[----:B------:R-:W-:Y:S05]  /*0180*/  @!P0 BRA `(.L_x_3) ;  /* 0x00000000007c8947 */ /* 0x000fea0003800000 */
[----:B------:R-:W0:Y:S01]  /*0190*/  S2UR UR8, SR_CgaCtaId ;  /* 0x00000000000879c3 */ /* 0x000e220000008800 */
[----:B------:R-:W-:Y:S01]  /*01a0*/  UMOV UR4, 0x400 ;  /* 0x0000040000047882 */ /* 0x000fe20000000000 */
[----:B------:R-:W-:Y:S01]  /*01b0*/  UMOV UR5, 0x1 ;  /* 0x0000000100057882 */ /* 0x000fe20000000000 */
[----:B------:R-:W-:Y:S02]  /*01c0*/  UMOV UR6, 0x4 ;  /* 0x0000000400067882 */ /* 0x000fe40000000000 */
[----:B------:R-:W-:-:S04]  /*01d0*/  UIADD3 UR6, -UR6, 0x100000, URZ ;  /* 0x0010000006067890 */ /* 0x000fc8000fffe13f */
[----:B------:R-:W-:Y:S02]  /*01e0*/  USHF.L.U32 UR7, UR6, 0xb, URZ ;  /* 0x0000000b06077899 */ /* 0x000fe4000800063f */
[----:B------:R-:W-:Y:S02]  /*01f0*/  USHF.L.U32 UR6, UR6, 0x1, URZ ;  /* 0x0000000106067899 */ /* 0x000fe4000800063f */
[----:B0-----:R-:W-:Y:S02]  /*0200*/  ULEA UR8, UR8, UR4, 0x18 ;  /* 0x0000000408087291 */ /* 0x001fe4000f8ec03f */
[----:B------:R-:W-:-:S04]  /*0210*/  UIADD3 UR4, -UR5, 0x100000, URZ ;  /* 0x0010000005047890 */ /* 0x000fc8000fffe13f */
[----:B------:R-:W-:Y:S02]  /*0220*/  USHF.L.U32 UR5, UR4, 0xb, URZ ;  /* 0x0000000b04057899 */ /* 0x000fe4000800063f */
[----:B------:R-:W-:Y:S01]  /*0230*/  USHF.L.U32 UR4, UR4, 0x1, URZ ;  /* 0x0000000104047899 */ /* 0x000fe2000800063f */
[----:B------:R-:W0:Y:S11]  /*0240*/  FENCE.VIEW.ASYNC.S ;  /* 0x00000000000073c6 */ /* 0x000e360000000000 */
[----:B0-----:R0:W1:Y:S01]  /*0250*/  SYNCS.EXCH.64 URZ, [UR8], UR4 ;  /* 0x00000004083f75b2 */ /* 0x0010620008000100 */
[----:B------:R0:W2:Y:S01]  /*0260*/  SYNCS.EXCH.64 URZ, [UR8+0x48], UR6 ;  /* 0x00004806083f75b2 */ /* 0x0000a20008000100 */
[----:B------:R0:W3:Y:S01]  /*0270*/  SYNCS.EXCH.64 URZ, [UR8+0x8], UR4 ;  /* 0x00000804083f75b2 */ /* 0x0000e20008000100 */
[----:B------:R0:W4:Y:S01]  /*0280*/  SYNCS.EXCH.64 URZ, [UR8+0x50], UR6 ;  /* 0x00005006083f75b2 */ /* 0x0001220008000100 */
[----:B------:R0:W0:Y:S01]  /*0290*/  SYNCS.EXCH.64 URZ, [UR8+0x10], UR4 ;  /* 0x00001004083f75b2 */ /* 0x0000220008000100 */
        /* <DEDUP_REMOVED lines=13> */
[----:B------:R-:W-:Y:S01]  /*0370*/  NOP ;  /* 0x0000000000007918 */ /* 0x000fe20000000000 */
.L_x_3:
[----:B0-----:R-:W-:Y:S05]  /*0380*/  BSYNC B0 ;  /* 0x0000000000007941 */ /* 0x001fea0003800000 */
.L_x_2:
[----:B------:R-:W-:Y:S01]  /*0390*/  SHF.R.S32.HI R7, RZ, 0x1f, R18 ;  /* 0x0000001fff077819 */ /* 0x000fe20000011412 */
[----:B------:R-:W0:Y:S01]  /*03a0*/  SHFL.IDX PT, R0, R0, RZ, 0x1f ;  /* 0x00001fff00007589 */ /* 0x000e2200000e0000 */
[----:B------:R-:W5:Y:S01]  /*03b0*/  S2UR UR8, SR_CTAID.X ;  /* 0x00000000000879c3 */ /* 0x000f620000002500 */
[----:B------:R-:W-:Y:S02]  /*03c0*/  ELECT P0, URZ, PT ;  /* 0x00000000003f782f */ /* 0x000fe40003800000 */
[----:B------:R-:W-:Y:S01]  /*03d0*/  LEA.HI R7, R7, R18, RZ, 0x7 ;  /* 0x0000001207077211 */ /* 0x000fe200078f38ff */
[----:B------:R-:W1:Y:S01]  /*03e0*/  S2R R4, SR_CTAID.Y ;  /* 0x0000000000047919 */ /* 0x000e620000002600 */
[----:B------:R-:W-:Y:S01]  /*03f0*/  SHF.R.S32.HI R8, RZ, 0x1f, R3 ;  /* 0x0000001fff087819 */ /* 0x000fe20000011403 */
[----:B------:R-:W-:Y:S01]  /*0400*/  ULDC UR4, c[0x0][0x150] ;  /* 0x0000540000047ab9 */ /* 0x000fe20000000800 */
[----:B------:R-:W-:Y:S01]  /*0410*/  LOP3.LUT R7, R7, 0xffffff80, RZ, 0xc0, !PT ;  /* 0xffffff8007077812 */ /* 0x000fe200078ec0ff */
[----:B------:R-:W-:Y:S01]  /*0420*/  NOP ;  /* 0x0000000000007918 */ /* 0x000fe20000000000 */
[----:B------:R-:W-:Y:S01]  /*0430*/  LEA.HI R8, R8, R3, RZ, 0x2 ;  /* 0x0000000308087211 */ /* 0x000fe200078f10ff */
[----:B------:R-:W2:Y:S01]  /*0440*/  LDC R10, c[0x0][0x144] ;  /* 0x00005100ff0a7b82 */ /* 0x000ea20000000800 */
[----:B------:R-:W-:Y:S01]  /*0450*/  NOP ;  /* 0x0000000000007918 */ /* 0x000fe20000000000 */
[----:B------:R-:W-:Y:S01]  /*0460*/  IMAD.IADD R6, R18, 0x1, -R7 ;  /* 0x0000000112067824 */ /* 0x000fe200078e0a07 */
[----:B------:R-:W-:Y:S01]  /*0470*/  LOP3.LUT R8, R8, 0x3ffffffc, RZ, 0xc0, !PT ;  /* 0x3ffffffc08087812 */ /* 0x000fe200078ec0ff */
[----:B------:R-:W-:Y:S01]  /*0480*/  IMAD.MOV.U32 R23, RZ, RZ, 0x1 ;  /* 0x00000001ff177424 */ /* 0x000fe200078e00ff */
[----:B------:R-:W-:-:S02]  /*0490*/  ISETP.NE.AND P3, PT, R5, RZ, PT ;  /* 0x000000ff0500720c */ /* 0x000fc40003f65270 */
[----:B------:R-:W-:Y:S01]  /*04a0*/  SHF.R.S32.HI R7, RZ, 0x1f, R6 ;  /* 0x0000001fff077819 */ /* 0x000fe20000011406 */
[----:B------:R-:W-:Y:S01]  /*04b0*/  IMAD.IADD R8, R3, 0x1, -R8 ;  /* 0x0000000103087824 */ /* 0x000fe200078e0a08 */
[----:B------:R-:W3:Y:S02]  /*04c0*/  LDC R13, c[0x0][0x140] ;  /* 0x00005000ff0d7b82 */ /* 0x000ee40000000800 */
[----:B------:R-:W-:Y:S02]  /*04d0*/  LEA.HI R7, R7, R6, RZ, 0x3 ;  /* 0x0000000607077211 */ /* 0x000fe400078f18ff */
[----:B0-----:R-:W-:Y:S02]  /*04e0*/  ISETP.NE.OR P0, PT, R0, RZ, !P0 ;  /* 0x000000ff0000720c */ /* 0x001fe40004705670 */
[--C-:B------:R-:W-:Y:S02]  /*04f0*/  SHF.R.S32.HI R0, RZ, 0x3, R7.reuse ;  /* 0x00000003ff007819 */ /* 0x100fe40000011407 */
[----:B------:R-:W-:-:S02]  /*0500*/  SHF.R.S32.HI R7, RZ, 0x1f, R7 ;  /* 0x0000001fff077819 */ /* 0x000fc40000011407 */
[----:B-----5:R-:W-:Y:S02]  /*0510*/  I2FP.F32.U32 R9, UR8 ;  /* 0x0000000800097c45 */ /* 0x020fe40008201000 */
[----:B------:R-:W-:-:S03]  /*0520*/  LEA.HI R7, R7, R0, RZ, 0x2 ;  /* 0x0000000007077211 */ /* 0x000fc600078f10ff */
[----:B------:R-:W-:Y:S01]  /*0530*/  FMUL R9, R9, UR4 ;  /* 0x0000000409097c20 */ /* 0x000fe20008400000 */
[----:B------:R-:W-:Y:S01]  /*0540*/  LOP3.LUT R7, R7, 0xfffffffc, RZ, 0xc0, !PT ;  /* 0xfffffffc07077812 */ /* 0x000fe200078ec0ff */
[----:B------:R-:W-:Y:S01]  /*0550*/  VOTEU.ALL UP0, P0 ;  /* 0x00000000003f7886 */ /* 0x000fe20000000000 */
[----:B-1----:R-:W-:Y:S01]  /*0560*/  I2FP.F32.U32 R3, R4 ;  /* 0x0000000400037245 */ /* 0x002fe20000201000 */
[----:B------:R-:W-:Y:S01]  /*0570*/  ULDC UR4, c[0x0][0x154] ;  /* 0x0000550000047ab9 */ /* 0x000fe20000000800 */
[----:B------:R-:W-:Y:S01]  /*0580*/  VOTEU.ALL UP1, P0 ;  /* 0x00000000003f7886 */ /* 0x000fe20000020000 */
[----:B------:R-:W0:Y:S01]  /*0590*/  F2I.U32.TRUNC.NTZ R9, R9 ;  /* 0x0000000900097305 */ /* 0x000e22000020f000 */
[----:B------:R-:W-:Y:S01]  /*05a0*/  IMAD.IADD R7, R0, 0x1, -R7 ;  /* 0x0000000100077824 */ /* 0x000fe200078e0a07 */
[----:B------:R-:W1:Y:S01]  /*05b0*/  @!UP0 S2UR UR7, SR_CgaCtaId ;  /* 0x00000000000789c3 */ /* 0x000e620000008800 */
[----:B------:R-:W-:Y:S01]  /*05c0*/  FMUL R12, R3, UR4 ;  /* 0x00000004030c7c20 */ /* 0x000fe20008400000 */
[----:B------:R-:W-:Y:S01]  /*05d0*/  UMOV UR4, 0x20 ;  /* 0x0000002000047882 */ /* 0x000fe20000000000 */
[----:B------:R-:W-:Y:S01]  /*05e0*/  IMAD R8, R8, 0x4, R7 ;  /* 0x0000000408087824 */ /* 0x000fe200078e0207 */
[----:B------:R-:W-:Y:S01]  /*05f0*/  @!UP0 UMOV UR6, 0x400 ;  /* 0x0000040000068882 */ /* 0x000fe20000000000 */
[----:B------:R-:W-:-:S04]  /*0600*/  @!UP0 UIADD3 UR4, -UR4, 0x100000, URZ ;  /* 0x0010000004048890 */ /* 0x000fc8000fffe13f */
[----:B------:R-:W-:Y:S02]  /*0610*/  @!UP0 USHF.L.U32 UR5, UR4, 0xb, URZ ;  /* 0x0000000b04058899 */ /* 0x000fe4000800063f */
[----:B------:R-:W-:Y:S01]  /*0620*/  @!UP0 USHF.L.U32 UR4, UR4, 0x1, URZ ;  /* 0x0000000104048899 */ /* 0x000fe2000800063f */
[----:B---3--:R-:W-:Y:S01]  /*0630*/  ISETP.EQ.U32.AND P2, PT, R13, 0x1, PT ;  /* 0x000000010d00780c */ /* 0x008fe20003f42070 */
[----:B------:R-:W3:Y:S01]  /*0640*/  F2I.U32.TRUNC.NTZ R12, R12 ;  /* 0x0000000c000c7305 */ /* 0x000ee2000020f000 */
[----:B------:R-:W-:Y:S01]  /*0650*/  LEA.HI R0, R8, R8, RZ, 0x1 ;  /* 0x0000000808007211 */ /* 0x000fe200078f08ff */
[----:B------:R-:W5:Y:S03]  /*0660*/  LDC R7, c[0x0][0x148] ;  /* 0x00005200ff077b82 */ /* 0x000f660000000800 */
[----:B------:R-:W-:Y:S01]  /*0670*/  LOP3.LUT R11, R0, 0xfffffffe, RZ, 0xc0, !PT ;  /* 0xfffffffe000b7812 */ /* 0x000fe200078ec0ff */
[----:B0-----:R-:W-:Y:S01]  /*0680*/  IMAD.MOV R15, RZ, RZ, -R9 ;  /* 0x000000ffff0f7224 */ /* 0x001fe200078e0a09 */
[----:B------:R-:W-:-:S03]  /*0690*/  SHF.R.S32.HI R9, RZ, 0x1f, R2 ;  /* 0x0000001fff097819 */ /* 0x000fc60000011402 */
[----:B--2---:R-:W-:Y:S01]  /*06a0*/  IMAD R3, R10, R15, UR8 ;  /* 0x000000080a037e24 */ /* 0x004fe2000f8e020f */
[----:B------:R-:W-:Y:S01]  /*06b0*/  LEA.HI R9, R9, R2, RZ, 0x2 ;  /* 0x0000000209097211 */ /* 0x000fe200078f10ff */
[C---:B------:R-:W-:Y:S02]  /*06c0*/  IMAD.IADD R0, R8.reuse, 0x1, -R11 ;  /* 0x0000000108007824 */ /* 0x040fe400078e0a0b */
[----:B------:R-:W-:Y:S01]  /*06d0*/  IMAD.SHL.U32 R11, R8, 0x4, RZ ;  /* 0x00000004080b7824 */ /* 0x000fe200078e00ff */
[----:B------:R-:W-:Y:S01]  /*06e0*/  LOP3.LUT R9, R9, 0xfffffffc, RZ, 0xc0, !PT ;  /* 0xfffffffc09097812 */ /* 0x000fe200078ec0ff */
[----:B---3--:R-:W-:Y:S01]  /*06f0*/  IMAD.MOV R24, RZ, RZ, -R12 ;  /* 0x000000ffff187224 */ /* 0x008fe200078e0a0c */
[----:B------:R-:W-:Y:S01]  /*0700*/  ISETP.NE.AND P4, PT, R0, R3, PT ;  /* 0x000000030000720c */ /* 0x000fe20003f85270 */
[----:B-1----:R-:W-:Y:S01]  /*0710*/  @!UP0 ULEA UR6, UR7, UR6, 0x18 ;  /* 0x0000000607068291 */ /* 0x002fe2000f8ec03f */
[----:B------:R-:W-:Y:S01]  /*0720*/  LOP3.LUT R22, R8, 0xc, R11, 0x78, !PT ;  /* 0x0000000c08167812 */ /* 0x000fe200078e780b */
[----:B------:R-:W-:Y:S01]  /*0730*/  IMAD.IADD R0, R2, 0x1, -R9 ;  /* 0x0000000102007824 */ /* 0x000fe200078e0a09 */
[----:B------:R-:W-:Y:S01]  /*0740*/  VOTEU.ALL UP0, P0 ;  /* 0x00000000003f7886 */ /* 0x000fe20000000000 */
[----:B------:R-:W-:Y:S01]  /*0750*/  LOP3.LUT P0, RZ, R6, 0x7, RZ, 0xc0, !PT ;  /* 0x0000000706ff7812 */ /* 0x000fe2000780c0ff */
[----:B------:R-:W-:-:S02]  /*0760*/  VIADD R6, R5, 0xffffffff ;  /* 0xffffffff05067836 */ /* 0x000fc40000000000 */
[----:B------:R-:W-:Y:S01]  /*0770*/  ISETP.NE.AND P1, PT, R0, 0x3, PT ;  /* 0x000000030000780c */ /* 0x000fe20003f25270 */
[----:B-----5:R-:W-:Y:S01]  /*0780*/  IMAD R9, R7, R24, R4 ;  /* 0x0000001807097224 */ /* 0x020fe200078e0204 */
[----:B------:R-:W-:Y:S02]  /*0790*/  ISETP.LT.U32.AND P0, PT, R22, 0x2, !P0 ;  /* 0x000000021600780c */ /* 0x000fe40004701070 */
[----:B------:R-:W-:Y:S01]  /*07a0*/  ISETP.EQ.OR P1, PT, R0, RZ, !P1 ;  /* 0x000000ff0000720c */ /* 0x000fe20004f22670 */
[----:B------:R-:W0:Y:S02]  /*07b0*/  FENCE.VIEW.ASYNC.S ;  /* 0x00000000000073c6 */ /* 0x000e240000000000 */
[----:B0-----:R0:W1:Y:S01]  /*07c0*/  @!UP0 SYNCS.EXCH.64 URZ, [UR6+0xa0], UR4 ;  /* 0x0000a004063f85b2 */ /* 0x0010620008000100 */
[----:B------:R-:W-:Y:S02]  /*07d0*/  @P4 LEA.HI R2, R22, R22, RZ, 0x1 ;  /* 0x0000001616024211 */ /* 0x000fe400078f08ff */
[----:B------:R-:W-:-:S02]  /*07e0*/  ISETP.EQ.AND P1, PT, R5, RZ, P1 ;  /* 0x000000ff0500720c */ /* 0x000fc40000f22270 */
[----:B------:R-:W-:Y:S02]  /*07f0*/  @P4 SHF.R.S32.HI R2, RZ, 0x1, R2 ;  /* 0x00000001ff024819 */ /* 0x000fe40000011402 */
[----:B------:R-:W-:Y:S02]  /*0800*/  ISETP.GE.U32.AND P6, PT, R6, 0x2, PT ;  /* 0x000000020600780c */ /* 0x000fe40003fc6070 */
[----:B------:R-:W-:Y:S02]  /*0810*/  @P4 ISETP.NE.AND P5, PT, R2, R9, PT ;  /* 0x000000090200420c */ /* 0x000fe40003fa5270 */
[----:B------:R-:W-:Y:S02]  /*0820*/  SEL R2, RZ, 0x1, !P0 ;  /* 0x00000001ff027807 */ /* 0x000fe40004000000 */
[----:B------:R-:W-:Y:S02]  /*0830*/  @P4 SEL R23, RZ, 0x1, P5 ;  /* 0x00000001ff174807 */ /* 0x000fe40002800000 */
[----:B------:R-:W-:Y:S01]  /*0840*/  SEL R19, RZ, 0x1, !P1 ;  /* 0x00000001ff137807 */ /* 0x000fe20004800000 */
[----:B------:R0:W2:Y:S01]  /*0850*/  @!UP1 SYNCS.EXCH.64 URZ, [UR6+0xa8], UR4 ;  /* 0x0000a804063f95b2 */ /* 0x0000a20008000100 */
[----:B------:R-:W-:Y:S01]  /*0860*/  LOP3.LUT R23, R23, R2, RZ, 0xc0, !PT ;  /* 0x0000000217177212 */ /* 0x000fe200078ec0ff */
[----:B------:R-:W-:Y:S01]  /*0870*/  NOP ;  /* 0x0000000000007918 */ /* 0x000fe20000000000 */
[----:B------:R-:W-:Y:S01]  /*0880*/  SEL R19, R19, 0x2, P6 ;  /* 0x0000000213137807 */ /* 0x000fe20003000000 */
[----:B------:R-:W-:Y:S06]  /*0890*/  @!P2 BRA `(.L_x_4) ;  /* 0x000000000008a947 */ /* 0x000fec0003800000 */
[----:B-12-4-:R-:W-:Y:S01]  /*08a0*/  UCGABAR_ARV ;  /* 0x00000000000079c7 */ /* 0x016fe20008000000 */
[----:B------:R-:W-:Y:S05]  /*08b0*/  BRA `(.L_x_5) ;  /* 0x0000000000047947 */ /* 0x000fea0003800000 */
.L_x_4:
[----:B-12-4-:R-:W-:Y:S01]  /*08c0*/  NOP ;  /* 0x0000000000007918 */ /* 0x016fe20000000000 */
.L_x_5:
[----:B------:R-:W1:Y:S01]  /*08d0*/  LDC R2, c[0x0][0x65c] ;  /* 0x00019700ff027b82 */ /* 0x000e620000000800 */
[----:B------:R-:W-:Y:S02]  /*08e0*/  IMAD.U32 R8, RZ, RZ, UR8 ;  /* 0x00000008ff087e24 */ /* 0x000fe4000f8e00ff */
[----:B------:R-:W-:Y:S01]  /*08f0*/  IMAD.MOV.U32 R9, RZ, RZ, RZ ;  /* 0x000000ffff097224 */ /* 0x000fe200078e00ff */
[----:B-1----:R-:W-:-:S04]  /*0900*/  ISETP.NE.AND P1, PT, R2, 0x1, PT ;  /* 0x000000010200780c */ /* 0x002fc80003f25270 */
[----:B------:R-:W-:-:S09]  /*0910*/  P2R R5, PR, RZ, 0x2 ;  /* 0x00000002ff057803 */ /* 0x000fd20000000000 */
[----:B------:R-:W1:Y:S01]  /*0920*/  @P1 LDC R17, c[0x0][0x10] ;  /* 0x00000400ff111b82 */ /* 0x000e620000000800 */
[----:B------:R-:W-:Y:S02]  /*0930*/  @P1 IMAD.MOV.U32 R5, RZ, RZ, RZ ;  /* 0x000000ffff051224 */ /* 0x000fe400078e00ff */
[----:B------:R-:W-:-:S05]  /*0940*/  @P1 IMAD.MOV.U32 R13, RZ, RZ, RZ ;  /* 0x000000ffff0d1224 */ /* 0x000fca00078e00ff */
[----:B------:R-:W2:Y:S01]  /*0950*/  @!P1 LDC R11, c[0x0][0xc] ;  /* 0x00000300ff0b9b82 */ /* 0x000ea20000000800 */
[----:B-1----:R-:W-:-:S04]  /*0960*/  @P1 IMAD.WIDE.U32 R16, R17, UR8, R4 ;  /* 0x0000000811101c25 */ /* 0x002fc8000f8e0004 */
[----:B------:R-:W-:Y:S02]  /*0970*/  @P1 IMAD.IADD R17, R17, 0x1, R13 ;  /* 0x0000000111111824 */ /* 0x000fe400078e020d */
[----:B--2---:R-:W-:-:S04]  /*0980*/  @!P1 IMAD.WIDE.U32 R8, R4, R11, R8 ;  /* 0x0000000b04089225 */ /* 0x004fc800078e0008 */
[----:B------:R-:W-:Y:S02]  /*0990*/  @!P1 IMAD.MOV.U32 R16, RZ, RZ, R8 ;  /* 0x000000ffff109224 */ /* 0x000fe400078e0008 */
[----:B------:R-:W-:Y:S01]  /*09a0*/  @!P1 IMAD.MOV.U32 R17, RZ, RZ, R9 ;  /* 0x000000ffff119224 */ /* 0x000fe200078e0009 */
[----:B------:R-:W-:Y:S06]  /*09b0*/  @!P2 BRA `(.L_x_6) ;  /* 0x00000000000ca947 */ /* 0x000fec0003800000 */
[----:B------:R-:W-:Y:S01]  /*09c0*/  UCGABAR_WAIT ;  /* 0x0000000000007dc7 */ /* 0x000fe20008000000 */
[----:B------:R-:W-:Y:S01]  /*09d0*/  CCTL.IVALL ;  /* 0x00000000ff00798f */ /* 0x000fe20002000000 */
[----:B------:R-:W-:Y:S05]  /*09e0*/  BRA `(.L_x_7) ;  /* 0x0000000000047947 */ /* 0x000fea0003800000 */
.L_x_6:
[----:B------:R-:W-:Y:S06]  /*09f0*/  BAR.SYNC.DEFER_BLOCKING 0x0 ;  /* 0x0000000000007b1d */ /* 0x000fec0000010000 */
.L_x_7:
[----:B------:R-:W-:Y:S05]  /*0a00*/  @!P3 BRA `(.L_x_8) ;  /* 0x0000003c00acb947 */ /* 0x000fea0003800000 */
[----:B------:R-:W-:-:S13]  /*0a10*/  ISETP.GT.U32.AND P0, PT, R6, 0x1, PT ;  /* 0x000000010600780c */ /* 0x000fda0003f04070 */
[----:B0-----:R-:W-:Y:S05]  /*0a20*/  @P0 EXIT ;  /* 0x000000000000094d */ /* 0x001fea0003800000 */
[----:B------:R-:W-:Y:S01]  /*0a30*/  ULDC.64 UR4, c[0x0][0x650] ;  /* 0x0001940000047ab9 */ /* 0x000fe20000000a00 */
[----:B------:R-:W-:Y:S01]  /*0a40*/  PRMT R0, RZ, 0x7610, R0 ;  /* 0x00007610ff007816 */ /* 0x000fe20000000000 */
[----:B------:R-:W-:Y:S01]  /*0a50*/  IMAD.MOV.U32 R52, RZ, RZ, -0x1 ;  /* 0xffffffffff347424 */ /* 0x000fe200078e00ff */
[----:B------:R-:W-:Y:S01]  /*0a60*/  ISETP.GE.U32.AND P0, PT, R16, UR4, PT ;  /* 0x0000000410007c0c */ /* 0x000fe2000bf06070 */
[----:B------:R-:W-:Y:S02]  /*0a70*/  IMAD.MOV.U32 R53, RZ, RZ, -0x1 ;  /* 0xffffffffff357424 */ /* 0x000fe400078e00ff */
[----:B------:R-:W-:Y:S01]  /*0a80*/  IMAD.MOV.U32 R51, RZ, RZ, -0x1 ;  /* 0xffffffffff337424 */ /* 0x000fe200078e00ff */
[----:B------:R-:W-:-:S13]  /*0a90*/  ISETP.GE.U32.AND.EX P0, PT, R17, UR5, PT, P0 ;  /* 0x0000000511007c0c */ /* 0x000fda000bf06100 */
[----:B------:R-:W-:Y:S05]  /*0aa0*/  @P0 BRA `(.L_x_9) ;  /* 0x0000000400280947 */ /* 0x000fea0003800000 */
[----:B------:R-:W0:Y:S01]  /*0ab0*/  LDC.64 R20, c[0x0][0x628] ;  /* 0x00018a00ff147b82 */ /* 0x000e220000000a00 */
[----:B------:R-:W-:Y:S02]  /*0ac0*/  IMAD.MOV.U32 R8, RZ, RZ, R16 ;  /* 0x000000ffff087224 */ /* 0x000fe400078e0010 */
[----:B------:R-:W-:-:S05]  /*0ad0*/  IMAD.MOV.U32 R9, RZ, RZ, R17 ;  /* 0x000000ffff097224 */ /* 0x000fca00078e0011 */
[----:B------:R-:W1:Y:S08]  /*0ae0*/  LDC R0, c[0x0][0x630] ;  /* 0x00018c00ff007b82 */ /* 0x000e700000000800 */
[----:B------:R-:W2:Y:S01]  /*0af0*/  LDC.64 R26, c[0x0][0x620] ;  /* 0x00018800ff1a7b82 */ /* 0x000ea20000000a00 */
[----:B0-----:R-:W-:-:S04]  /*0b00*/  ISETP.NE.U32.AND P0, PT, R20, RZ, PT ;  /* 0x000000ff1400720c */ /* 0x001fc80003f05070 */
[----:B------:R-:W-:-:S13]  /*0b10*/  ISETP.NE.AND.EX P0, PT, R21, RZ, PT, P0 ;  /* 0x000000ff1500720c */ /* 0x000fda0003f05300 */
[----:B-12---:R-:W-:Y:S05]  /*0b20*/  @!P0 BRA `(.L_x_10) ;  /* 0x0000000000288947 */ /* 0x006fea0003800000 */
[----:B------:R-:W0:Y:S02]  /*0b30*/  LDC R13, c[0x0][0x634] ;  /* 0x00018d00ff0d7b82 */ /* 0x000e240000000800 */
[----:B0-----:R-:W-:-:S05]  /*0b40*/  IADD3 R13, P0, R16, R13, RZ ;  /* 0x0000000d100d7210 */ /* 0x001fca0007f1e0ff */
[----:B------:R-:W-:-:S04]  /*0b50*/  IMAD.X R15, RZ, RZ, R17, P0 ;  /* 0x000000ffff0f7224 */ /* 0x000fc800000e0611 */
[----:B------:R-:W-:-:S04]  /*0b60*/  IMAD.WIDE.U32 R8, R15, R20, RZ ;  /* 0x000000140f087225 */ /* 0x000fc800078e00ff */
[----:B------:R-:W-:-:S04]  /*0b70*/  IMAD.WIDE.U32 R10, P0, R13, R21, R8 ;  /* 0x000000150d0a7225 */ /* 0x000fc80007800008 */
[----:B------:R-:W-:-:S04]  /*0b80*/  IMAD.WIDE.U32 R8, R13, R20, RZ ;  /* 0x000000140d087225 */ /* 0x000fc800078e00ff */
[----:B------:R-:W-:Y:S01]  /*0b90*/  IMAD.X R13, RZ, RZ, RZ, P0 ;  /* 0x000000ffff0d7224 */ /* 0x000fe200000e06ff */
[----:B------:R-:W-:Y:S01]  /*0ba0*/  IADD3 RZ, P0, R9, R10, RZ ;  /* 0x0000000a09ff7210 */ /* 0x000fe20007f1e0ff */
[----:B------:R-:W-:-:S04]  /*0bb0*/  IMAD.MOV.U32 R12, RZ, RZ, R11 ;  /* 0x000000ffff0c7224 */ /* 0x000fc800078e000b */
[----:B------:R-:W-:-:S08]  /*0bc0*/  IMAD.WIDE.U32.X R8, R15, R21, R12, P0 ;  /* 0x000000150f087225 */ /* 0x000fd000000e040c */
.L_x_10:
[----:B------:R-:W0:Y:S01]  /*0bd0*/  LDC.64 R20, c[0x0][0x640] ;  /* 0x00019000ff147b82 */ /* 0x000e220000000a00 */
[--C-:B------:R-:W-:Y:S01]  /*0be0*/  SHF.R.U64 R51, R8, R0, R9.reuse ;  /* 0x0000000008337219 */ /* 0x100fe20000001209 */
[----:B------:R-:W-:Y:S01]  /*0bf0*/  IMAD R28, R7, R24, R4 ;  /* 0x00000018071c7224 */ /* 0x000fe200078e0204 */
[----:B------:R-:W-:Y:S01]  /*0c00*/  SHF.R.U32.HI R0, RZ, R0, R9 ;  /* 0x00000000ff007219 */ /* 0x000fe20000011609 */
[----:B------:R-:W-:Y:S01]  /*0c10*/  IMAD.MOV.U32 R25, RZ, RZ, 0x1 ;  /* 0x00000001ff197424 */ /* 0x000fe200078e00ff */
[----:B------:R-:W-:-:S03]  /*0c20*/  IADD3 R5, P0, RZ, -R51, RZ ;  /* 0x80000033ff057210 */ /* 0x000fc60007f1e0ff */
[----:B------:R-:W1:Y:S02]  /*0c30*/  LDC R6, c[0x0][0x618] ;  /* 0x00018600ff067b82 */ /* 0x000e640000000800 */
[----:B------:R-:W-:-:S04]  /*0c40*/  IMAD.X R9, RZ, RZ, ~R0, P0 ;  /* 0x000000ffff097224 */ /* 0x000fc800000e0e00 */
[-C--:B------:R-:W-:Y:S02]  /*0c50*/  IMAD R0, R9, R26.reuse, RZ ;  /* 0x0000001a09007224 */ /* 0x080fe400078e02ff */
[----:B------:R-:W2:Y:S01]  /*0c60*/  LDC R11, c[0x0][0x608] ;  /* 0x00018200ff0b7b82 */ /* 0x000ea20000000800 */
[----:B------:R-:W-:-:S04]  /*0c70*/  IMAD.WIDE.U32 R8, R5, R26, R16 ;  /* 0x0000001a05087225 */ /* 0x000fc800078e0010 */
[----:B------:R-:W-:-:S03]  /*0c80*/  IMAD R5, R5, R27, R0 ;  /* 0x0000001b05057224 */ /* 0x000fc600078e0200 */
[----:B------:R-:W3:Y:S01]  /*0c90*/  LDC R12, c[0x0][0x658] ;  /* 0x00019600ff0c7b82 */ /* 0x000ee20000000800 */
[----:B0-----:R-:W-:Y:S01]  /*0ca0*/  ISETP.NE.U32.AND P0, PT, R20, RZ, PT ;  /* 0x000000ff1400720c */ /* 0x001fe20003f05070 */
[----:B------:R-:W-:Y:S02]  /*0cb0*/  IMAD.IADD R5, R9, 0x1, R5 ;  /* 0x0000000109057824 */ /* 0x000fe400078e0205 */
[----:B------:R-:W-:Y:S01]  /*0cc0*/  IMAD.MOV.U32 R9, RZ, RZ, -0x1 ;  /* 0xffffffffff097424 */ /* 0x000fe200078e00ff */
[----:B------:R-:W-:-:S03]  /*0cd0*/  ISETP.NE.AND.EX P0, PT, R21, RZ, PT, P0 ;  /* 0x000000ff1500720c */ /* 0x000fc60003f05300 */
[----:B------:R-:W0:Y:S01]  /*0ce0*/  LDC R15, c[0x0][0x600] ;  /* 0x00018000ff0f7b82 */ /* 0x000e220000000800 */
[-CC-:B-1----:R-:W-:Y:S02]  /*0cf0*/  SHF.R.U64 R13, R8, R6.reuse, R5.reuse ;  /* 0x00000006080d7219 */ /* 0x182fe40000001205 */
[----:B------:R-:W-:-:S05]  /*0d00*/  SHF.R.U32.HI R0, RZ, R6, R5 ;  /* 0x00000006ff007219 */ /* 0x000fca0000011605 */
[----:B------:R-:W1:Y:S01]  /*0d10*/  LDC R14, c[0x0][0x648] ;  /* 0x00019200ff0e7b82 */ /* 0x000e620000000800 */
[-CC-:B--2---:R-:W-:Y:S02]  /*0d20*/  SHF.R.U64 R29, R13, R11.reuse, R0.reuse ;  /* 0x0000000b0d1d7219 */ /* 0x184fe40000001200 */
[----:B------:R-:W-:-:S05]  /*0d30*/  SHF.R.U32.HI R5, RZ, R11, R0 ;  /* 0x0000000bff057219 */ /* 0x000fca0000011600 */
[----:B------:R-:W2:Y:S01]  /*0d40*/  LDC R26, c[0x0][0x638] ;  /* 0x00018e00ff1a7b82 */ /* 0x000ea20000000800 */
[-CC-:B---3--:R-:W-:Y:S02]  /*0d50*/  SHF.R.U64 R24, R29, R12.reuse, R5.reuse ;  /* 0x0000000c1d187219 */ /* 0x188fe40000001205 */
[-C--:B------:R-:W-:Y:S02]  /*0d60*/  SHF.L.U32 R0, R9, R12.reuse, RZ ;  /* 0x0000000c09007219 */ /* 0x080fe400000006ff */
[----:B------:R-:W-:Y:S01]  /*0d70*/  SHF.R.U32.HI R5, RZ, R12, R5 ;  /* 0x0000000cff057219 */ /* 0x000fe20000011605 */
[----:B------:R-:W-:Y:S01]  /*0d80*/  IMAD.MOV.U32 R4, RZ, RZ, R24 ;  /* 0x000000ffff047224 */ /* 0x000fe200078e0018 */
[----:B------:R-:W-:Y:S01]  /*0d90*/  LOP3.LUT R10, RZ, R0, RZ, 0x33, !PT ;  /* 0x00000000ff0a7212 */ /* 0x000fe200078e33ff */
[----:B------:R-:W3:Y:S01]  /*0da0*/  LDC R27, c[0x0][0x610] ;  /* 0x00018400ff1b7b82 */ /* 0x000ee20000000800 */
[----:B------:R-:W-:Y:S05]  /*0db0*/  @!P0 BRA `(.L_x_11) ;  /* 0x0000000000288947 */ /* 0x000fea0003800000 */
[----:B------:R-:W4:Y:S02]  /*0dc0*/  LDC R9, c[0x0][0x64c] ;  /* 0x00019300ff097b82 */ /* 0x000f240000000800 */
[----:B----4-:R-:W-:-:S05]  /*0dd0*/  IADD3 R9, P0, R24, R9, RZ ;  /* 0x0000000918097210 */ /* 0x010fca0007f1e0ff */
        /* <DEDUP_REMOVED lines=8> */
.L_x_11:
[----:B-1----:R-:W-:Y:S01]  /*0e60*/  SHF.R.U64 R4, R4, R14, R5 ;  /* 0x0000000e04047219 */ /* 0x002fe20000001205 */
[----:B0-----:R-:W-:Y:S01]  /*0e70*/  VIADD R6, R15, 0xffffffff ;  /* 0xffffffff0f067836 */ /* 0x001fe20000000000 */
[----:B------:R-:W-:Y:S02]  /*0e80*/  SHF.L.U32 R0, R25, R12, RZ ;  /* 0x0000000c19007219 */ /* 0x000fe400000006ff */
[----:B------:R-:W-:Y:S01]  /*0e90*/  LOP3.LUT R5, R29, R10, RZ, 0xc0, !PT ;  /* 0x0000000a1d057212 */ /* 0x000fe200078ec0ff */
[----:B------:R-:W-:Y:S01]  /*0ea0*/  IMAD.MOV R7, RZ, RZ, -R4 ;  /* 0x000000ffff077224 */ /* 0x000fe200078e0a04 */
[----:B------:R-:W-:Y:S02]  /*0eb0*/  SEL R3, R3, R28, !P1 ;  /* 0x0000001c03037207 */ /* 0x000fe40004800000 */
[----:B------:R-:W-:Y:S01]  /*0ec0*/  LOP3.LUT R6, R13, R6, RZ, 0xc0, !PT ;  /* 0x000000060d067212 */ /* 0x000fe200078ec0ff */
[----:B------:R-:W-:Y:S02]  /*0ed0*/  IMAD R4, R0, R4, R5 ;  /* 0x0000000400047224 */ /* 0x000fe400078e0205 */
[----:B--2---:R-:W-:-:S02]  /*0ee0*/  IMAD R0, R7, R26, R24 ;  /* 0x0000001a07007224 */ /* 0x004fc400078e0218 */
[----:B---3--:R-:W-:Y:S02]  /*0ef0*/  IMAD R3, R4, R27, R3 ;  /* 0x0000001b04037224 */ /* 0x008fe400078e0203 */
[----:B------:R-:W-:Y:S02]  /*0f00*/  IMAD R52, R0, R15, R6 ;  /* 0x0000000f00347224 */ /* 0x000fe400078e0206 */
[----:B------:R-:W-:-:S03]  /*0f10*/  IMAD.MOV.U32 R4, RZ, RZ, 0x1 ;  /* 0x00000001ff047424 */ /* 0x000fc600078e00ff */
[----:B------:R-:W-:Y:S02]  /*0f20*/  SEL R53, R52, R3, !P1 ;  /* 0x0000000334357207 */ /* 0x000fe40004800000 */
[----:B------:R-:W-:Y:S02]  /*0f30*/  PRMT R0, R4, 0x7610, R0 ;  /* 0x0000761004007816 */ /* 0x000fe40000000000 */
[----:B------:R-:W-:-:S07]  /*0f40*/  SEL R52, R3, R52, !P1 ;  /* 0x0000003403347207 */ /* 0x000fce0004800000 */
.L_x_9:
[----:B------:R-:W-:-:S08]  /*0f50*/  NOP ;  /* 0x0000000000007918 */ /* 0x000fd00000000000 */
[----:B------:R-:W0:Y:S02]  /*0f60*/  USETMAXREG.TRY_ALLOC.CTAPOOL UP0, 0xe8 ;  /* 0x000000e8000079c8 */ /* 0x000e240008000600 */
[----:B0-----:R-:W-:-:S13]  /*0f70*/  PLOP3.LUT P0, PT, PT, PT, UP0, 0x80, 0x0 ;  /* 0x000000000000781c */ /* 0x001fda0003f0f008 */
[----:B------:R-:W-:Y:S05]  /*0f80*/  @!P0 BRA `(.L_x_9) ;  /* 0xfffffffc00f08947 */ /* 0x000fea000383ffff */
[----:B------:R-:W-:Y:S01]  /*0f90*/  ULDC.64 UR4, c[0x0][0x598] ;  /* 0x0001660000047ab9 */ /* 0x000fe20000000a00 */
[----:B------:R-:W-:Y:S01]  /*0fa0*/  ULDC.64 UR36, c[0x0][0x208] ;  /* 0x0000820000247ab9 */ /* 0x000fe20000000a00 */
[----:B------:R-:W-:-:S04]  /*0fb0*/  ISETP.NE.U32.AND P0, PT, RZ, UR4, PT ;  /* 0x00000004ff007c0c */ /* 0x000fc8000bf05070 */
[----:B------:R-:W-:-:S13]  /*0fc0*/  ISETP.NE.AND.EX P0, PT, RZ, UR5, PT, P0 ;  /* 0x00000005ff007c0c */ /* 0x000fda000bf05300 */
[----:B------:R-:W-:Y:S05]  /*0fd0*/  @!P0 BRA `(.L_x_12) ;  /* 0x00000000001c8947 */ /* 0x000fea0003800000 */
[----:B------:R-:W0:Y:S02]  /*0fe0*/  LDC.64 R4, c[0x0][0x598] ;  /* 0x00016600ff047b82 */ /* 0x000e240000000a00 */
[----:B0-----:R-:W2:Y:S02]  /*0ff0*/  LDG.E.64 R4, desc[UR36][R4.64] ;  /* 0x0000002404047981 */ /* 0x001ea4000c1e1b00 */
[----:B--2---:R-:W-:-:S04]  /*1000*/  ISETP.NE.U32.AND P0, PT, R4, RZ, PT ;  /* 0x000000ff0400720c */ /* 0x004fc80003f05070 */
[----:B------:R-:W-:-:S13]  /*1010*/  ISETP.NE.AND.EX P0, PT, R5, RZ, PT, P0 ;  /* 0x000000ff0500720c */ /* 0x000fda0003f05300 */
[----:B------:R-:W-:Y:S05]  /*1020*/  @!P0 BRA `(.L_x_12) ;  /* 0x0000000000088947 */ /* 0x000fea0003800000 */
[----:B------:R0:W5:Y:S01]  /*1030*/  LD.E R48, desc[UR36][R4.64] ;  /* 0x0000002404307980 */ /* 0x000162000c101900 */
[----:B------:R-:W-:Y:S05]  /*1040*/  BRA `(.L_x_13) ;  /* 0x0000000000247947 */ /* 0x000fea0003800000 */
.L_x_12:
[----:B------:R-:W-:Y:S02]  /*1050*/  ULDC.64 UR4, c[0x0][0x588] ;  /* 0x0001620000047ab9 */ /* 0x000fe40000000a00 */
[----:B------:R-:W-:-:S04]  /*1060*/  ISETP.NE.U32.AND P0, PT, RZ, UR4, PT ;  /* 0x00000004ff007c0c */ /* 0x000fc8000bf05070 */
[----:B------:R-:W-:-:S13]  /*1070*/  ISETP.NE.AND.EX P0, PT, RZ, UR5, PT, P0 ;  /* 0x00000005ff007c0c */ /* 0x000fda000bf05300 */
[----:B------:R-:W-:Y:S05]  /*1080*/  @!P0 BRA `(.L_x_14) ;  /* 0x00000000000c8947 */ /* 0x000fea0003800000 */
[----:B------:R-:W0:Y:S02]  /*1090*/  LDC.64 R48, c[0x0][0x588] ;  /* 0x00016200ff307b82 */ /* 0x000e240000000a00 */
[----:B0-----:R1:W5:Y:S01]  /*10a0*/  LDG.E R48, desc[UR36][R48.64] ;  /* 0x0000002430307981 */ /* 0x001362000c1e1900 */
[----:B------:R-:W-:Y:S05]  /*10b0*/  BRA `(.L_x_13) ;  /* 0x0000000000087947 */ /* 0x000fea0003800000 */
.L_x_14:
[----:B------:R-:W-:Y:S02]  /*10c0*/  ULDC UR4, c[0x0][0x580] ;  /* 0x0001600000047ab9 */ /* 0x000fe40000000800 */
[----:B------:R-:W-:-:S07]  /*10d0*/  IMAD.U32 R48, RZ, RZ, UR4 ;  /* 0x00000004ff307e24 */ /* 0x000fce000f8e00ff */
.L_x_13:
[----:B------:R-:W-:Y:S02]  /*10e0*/  ULDC.64 UR4, c[0x0][0x5a0] ;  /* 0x0001680000047ab9 */ /* 0x000fe40000000a00 */
[----:B------:R-:W-:-:S04]  /*10f0*/  ISETP.NE.U32.AND P0, PT, RZ, UR4, PT ;  /* 0x00000004ff007c0c */ /* 0x000fc8000bf05070 */
[----:B------:R-:W-:-:S13]  /*1100*/  ISETP.NE.AND.EX P0, PT, RZ, UR5, PT, P0 ;  /* 0x00000005ff007c0c */ /* 0x000fda000bf05300 */
[----:B------:R-:W-:Y:S05]  /*1110*/  @!P0 BRA `(.L_x_15) ;  /* 0x00000000001c8947 */ /* 0x000fea0003800000 */
[----:B0-----:R-:W0:Y:S02]  /*1120*/  LDC.64 R4, c[0x0][0x5a0] ;  /* 0x00016800ff047b82 */ /* 0x001e240000000a00 */
[----:B0-----:R-:W2:Y:S02]  /*1130*/  LDG.E.64 R4, desc[UR36][R4.64] ;  /* 0x0000002404047981 */ /* 0x001ea4000c1e1b00 */
[----:B--2---:R-:W-:-:S04]  /*1140*/  ISETP.NE.U32.AND P0, PT, R4, RZ, PT ;  /* 0x000000ff0400720c */ /* 0x004fc80003f05070 */
[----:B------:R-:W-:-:S13]  /*1150*/  ISETP.NE.AND.EX P0, PT, R5, RZ, PT, P0 ;  /* 0x000000ff0500720c */ /* 0x000fda0003f05300 */
[----:B------:R-:W-:Y:S05]  /*1160*/  @!P0 BRA `(.L_x_15) ;  /* 0x0000000000088947 */ /* 0x000fea0003800000 */
[----:B-1----:R0:W5:Y:S01]  /*1170*/  LD.E R49, desc[UR36][R4.64] ;  /* 0x0000002404317980 */ /* 0x002162000c101900 */
[----:B------:R-:W-:Y:S05]  /*1180*/  BRA `(.L_x_16) ;  /* 0x0000000000247947 */ /* 0x000fea0003800000 */
.L_x_15:
[----:B------:R-:W-:Y:S02]  /*1190*/  ULDC.64 UR4, c[0x0][0x590] ;  /* 0x0001640000047ab9 */ /* 0x000fe40000000a00 */
[----:B------:R-:W-:-:S04]  /*11a0*/  ISETP.NE.U32.AND P0, PT, RZ, UR4, PT ;  /* 0x00000004ff007c0c */ /* 0x000fc8000bf05070 */
[----:B------:R-:W-:-:S13]  /*11b0*/  ISETP.NE.AND.EX P0, PT, RZ, UR5, PT, P0 ;  /* 0x00000005ff007c0c */ /* 0x000fda000bf05300 */
[----:B------:R-:W-:Y:S05]  /*11c0*/  @!P0 BRA `(.L_x_17) ;  /* 0x00000000000c8947 */ /* 0x000fea0003800000 */
[----:B0-----:R-:W1:Y:S02]  /*11d0*/  LDC.64 R4, c[0x0][0x590] ;  /* 0x00016400ff047b82 */ /* 0x001e640000000a00 */
[----:B-1----:R1:W5:Y:S01]  /*11e0*/  LDG.E R49, desc[UR36][R4.64] ;  /* 0x0000002404317981 */ /* 0x002362000c1e1900 */
[----:B------:R-:W-:Y:S05]  /*11f0*/  BRA `(.L_x_16) ;  /* 0x0000000000087947 */ /* 0x000fea0003800000 */
.L_x_17:
[----:B------:R-:W-:Y:S02]  /*1200*/  ULDC UR4, c[0x0][0x584] ;  /* 0x0001610000047ab9 */ /* 0x000fe40000000800 */
[----:B-1----:R-:W-:-:S07]  /*1210*/  IMAD.U32 R49, RZ, RZ, UR4 ;  /* 0x00000004ff317e24 */ /* 0x002fce000f8e00ff */
.L_x_16:
[----:B------:R-:W-:-:S13]  /*1220*/  LOP3.LUT P0, RZ, R0, 0xff, RZ, 0xc0, !PT ;  /* 0x000000ff00ff7812 */ /* 0x000fda000780c0ff */
[----:B------:R-:W-:Y:S05]  /*1230*/  @!P0 EXIT ;  /* 0x000000000000894d */ /* 0x000fea0003800000 */
[----:B------:R-:W-:Y:S01]  /*1240*/  ULDC UR4, c[0x0][0x28c] ;  /* 0x0000a30000047ab9 */ /* 0x000fe20000000800 */
[----:B------:R-:W-:Y:S01]  /*1250*/  LOP3.LUT R50, R19, 0x1, RZ, 0xfc, !PT ;  /* 0x0000000113327812 */ /* 0x000fe200078efcff */
[----:B------:R-:W-:Y:S01]  /*1260*/  UIADD3 UR4, UR4, 0x1f, URZ ;  /* 0x0000001f04047890 */ /* 0x000fe2000fffe03f */
[----:B------:R-:W-:Y:S01]  /*1270*/  UMOV UR38, URZ ;  /* 0x0000003f00267c82 */ /* 0x000fe20008000000 */
[----:B------:R-:W-:Y:S02]  /*1280*/  UMOV UR39, URZ ;  /* 0x0000003f00277c82 */ /* 0x000fe40008000000 */
[----:B------:R-:W-:-:S04]  /*1290*/  USHF.R.S32.HI UR5, URZ, 0x1f, UR4 ;  /* 0x0000001f3f057899 */ /* 0x000fc80008011404 */
[----:B------:R-:W-:-:S04]  /*12a0*/  ULEA.HI UR5, UR5, UR4, URZ, 0x5 ;  /* 0x0000000405057291 */ /* 0x000fc8000f8f283f */
[----:B------:R-:W-:-:S12]  /*12b0*/  USHF.R.S32.HI UR40, URZ, 0x5, UR5 ;  /* 0x000000053f287899 */ /* 0x000fd80008011405 */
.L_x_77:
[----:B------:R-:W-:Y:S01]  /*12c0*/  LOP3.LUT R0, R18, 0x80, RZ, 0xc0, !PT ;  /* 0x0000008012007812 */ /* 0x000fe200078ec0ff */
[----:B--2---:R-:W2:Y:S01]  /*12d0*/  S2UR UR7, SR_CgaCtaId ;  /* 0x00000000000779c3 */ /* 0x004ea20000008800 */
[----:B------:R-:W-:Y:S02]  /*12e0*/  UMOV UR6, 0x400 ;  /* 0x0000040000067882 */ /* 0x000fe40000000000 */
[----:B------:R-:W-:-:S06]  /*12f0*/  SHF.R.U32.HI R0, RZ, 0x7, R0 ;  /* 0x00000007ff007819 */ /* 0x000fcc0000011600 */
[----:B------:R-:W3:Y:S01]  /*1300*/  SHFL.IDX PT, R0, R0, RZ, 0x1f ;  /* 0x00001fff00007589 */ /* 0x000ee200000e0000 */
[----:B--2---:R-:W-:Y:S01]  /*1310*/  ULEA UR42, UR7, UR6, 0x18 ;  /* 0x00000006072a7291 */ /* 0x004fe2000f8ec03f */
[----:B---3--:R-:W-:-:S13]  /*1320*/  R2UR UR4, R0 ;  /* 0x00000000000472ca */ /* 0x008fda00000e0000 */
[----:B------:R-:W-:-:S04]  /*1330*/  ULEA.HI UR5, UR4, UR4, URZ, 0x1 ;  /* 0x0000000404057291 */ /* 0x000fc8000f8f083f */
[----:B------:R-:W-:-:S04]  /*1340*/  ULOP3.LUT UR5, UR5, 0xffffe, URZ, 0xc0, !UPT ;  /* 0x000ffffe05057892 */ /* 0x000fc8000f8ec03f */
[----:B------:R-:W-:-:S03]  /*1350*/  UIADD3 UR5, UR4, -UR5, URZ ;  /* 0x8000000504057290 */ /* 0x000fc6000fffe03f */
[----:B------:R-:W-:Y:S01]  /*1360*/  ULDC UR4, c[0x0][0x28c] ;  /* 0x0000a30000047ab9 */ /* 0x000fe20000000800 */
[----:B------:R-:W-:Y:S01]  /*1370*/  ULEA UR5, UR5, UR42, 0xc ;  /* 0x0000002a05057291 */ /* 0x000fe2000f8e603f */
[----:B------:R-:W-:-:S03]  /*1380*/  ISETP.LT.AND P0, PT, RZ, UR4, PT ;  /* 0x00000004ff007c0c */ /* 0x000fc6000bf01270 */
[----:B------:R-:W-:-:S04]  /*1390*/  UIADD3 UR5, UR5, 0x180, URZ ;  /* 0x0000018005057890 */ /* 0x000fc8000fffe03f */
[----:B------:R-:W-:-:S04]  /*13a0*/  USHF.R.U32.HI UR5, URZ, 0x4, UR5 ;  /* 0x000000043f057899 */ /* 0x000fc80008011605 */
[----:B------:R-:W-:Y:S02]  /*13b0*/  ULOP3.LUT UR41, UR5, 0x3fff, URZ, 0xc0, !UPT ;  /* 0x00003fff05297892 */ /* 0x000fe4000f8ec03f */
[----:B01---5:R-:W-:Y:S10]  /*13c0*/  @P0 BRA `(.L_x_18) ;  /* 0x0000000000400947 */ /* 0x023ff40003800000 */
[----:B------:R-:W-:Y:S01]  /*13d0*/  MOV R0, 0x0 ;  /* 0x0000000000007802 */ /* 0x000fe20000000f00 */
[----:B------:R-:W-:Y:S01]  /*13e0*/  ULDC.64 UR4, c[0x4][0x68] ;  /* 0x01001a0000047ab9 */ /* 0x000fe20000000a00 */
[----:B------:R-:W-:Y:S01]  /*13f0*/  ULDC.64 UR6, c[0x4][0x8] ;  /* 0x0100020000067ab9 */ /* 0x000fe20000000a00 */
[----:B01----:R-:W-:Y:S01]  /*1400*/  IMAD.U32 R4, RZ, RZ, UR4 ;  /* 0x00000004ff047e24 */ /* 0x003fe2000f8e00ff */
[----:B------:R0:W1:Y:S01]  /*1410*/  LDC.64 R14, c[0x4][R0] ;  /* 0x01000000000e7b82 */ /* 0x0000620000000a00 */
[----:B------:R-:W-:Y:S01]  /*1420*/  IMAD.U32 R5, RZ, RZ, UR5 ;  /* 0x00000005ff057e24 */ /* 0x000fe2000f8e00ff */
[----:B------:R-:W-:Y:S01]  /*1430*/  ULDC.64 UR4, c[0x4][0x70] ;  /* 0x01001c0000047ab9 */ /* 0x000fe20000000a00 */
[----:B------:R-:W-:Y:S02]  /*1440*/  IMAD.U32 R10, RZ, RZ, UR6 ;  /* 0x00000006ff0a7e24 */ /* 0x000fe4000f8e00ff */
[----:B------:R-:W-:Y:S02]  /*1450*/  IMAD.U32 R6, RZ, RZ, UR4 ;  /* 0x00000004ff067e24 */ /* 0x000fe4000f8e00ff */
[----:B------:R-:W-:-:S02]  /*1460*/  IMAD.U32 R7, RZ, RZ, UR5 ;  /* 0x00000005ff077e24 */ /* 0x000fc4000f8e00ff */
[----:B------:R-:W-:Y:S02]  /*1470*/  IMAD.U32 R11, RZ, RZ, UR7 ;  /* 0x00000007ff0b7e24 */ /* 0x000fe4000f8e00ff */
[----:B------:R-:W-:Y:S02]  /*1480*/  IMAD.MOV.U32 R8, RZ, RZ, 0x1e1 ;  /* 0x000001e1ff087424 */ /* 0x000fe400078e00ff */
[----:B------:R-:W-:Y:S02]  /*1490*/  IMAD.MOV.U32 R12, RZ, RZ, 0x1 ;  /* 0x00000001ff0c7424 */ /* 0x000fe400078e00ff */
[----:B0-----:R-:W-:-:S07]  /*14a0*/  IMAD.MOV.U32 R13, RZ, RZ, RZ ;  /* 0x000000ffff0d7224 */ /* 0x001fce00078e00ff */
[----:B------:R-:W-:-:S07]  /*14b0*/  LEPC R20, `(.L_x_18) ;  /* 0x000000001014794e */ /* 0x000fce0000000000 */
[----:B-1---5:R-:W-:Y:S05]  /*14c0*/  CALL.ABS.NOINC R14 ;  /* 0x000000000e007343 */ /* 0x022fea0003c00000 */
.L_x_18:
[----:B------:R-:W-:-:S13]  /*14d0*/  ISETP.NE.AND P0, PT, R50, 0x3, PT ;  /* 0x000000033200780c */ /* 0x000fda0003f05270 */
[----:B------:R-:W-:Y:S05]  /*14e0*/  @!P0 BRA `(.L_x_19) ;  /* 0x0000000000048947 */ /* 0x000fea0003800000 */
[----:B------:R-:W-:Y:S01]  /*14f0*/  BPT.TRAP 0x1 ;  /* 0x000000040000795c */ /* 0x000fe20000300000 */
.L_x_19:
[----:B------:R-:W-:Y:S02]  /*1500*/  IMAD.U32 R3, RZ, RZ, UR39 ;  /* 0x00000027ff037e24 */ /* 0x000fe4000f8e00ff */
[----:B------:R-:W-:-:S03]  /*1510*/  IMAD.U32 R0, RZ, RZ, UR38 ;  /* 0x00000026ff007e24 */ /* 0x000fc6000f8e00ff */
[----:B------:R-:W-:Y:S02]  /*1520*/  LEA R3, R3, UR42, 0x3 ;  /* 0x0000002a03037c11 */ /* 0x000fe4000f8e18ff */
[----:B------:R-:W-:-:S04]  /*1530*/  SHF.L.U32 R0, R0, 0x1f, RZ ;  /* 0x0000001f00007819 */ /* 0x000fc800000006ff */
[----:B------:R2:W3:Y:S01]  /*1540*/  SYNCS.PHASECHK.TRANS64.TRYWAIT P1, [R3+URZ], R0 ;  /* 0x00000000030075a7 */ /* 0x0004e2000802017f */
[----:B------:R-:W-:Y:S05]  /*1550*/  @!P0 BRA `(.L_x_20) ;  /* 0x0000000000048947 */ /* 0x000fea0003800000 */
[----:B------:R-:W-:Y:S01]  /*1560*/  BPT.TRAP 0x1 ;  /* 0x000000040000795c */ /* 0x000fe20000300000 */
.L_x_20:
[----:B---3--:R-:W-:Y:S05]  /*1570*/  @P1 BRA `(.L_x_21) ;  /* 0x0000000000081947 */ /* 0x008fea0003800000 */
[----:B------:R-:W3:Y:S02]  /*1580*/  SYNCS.PHASECHK.TRANS64.TRYWAIT P1, [R3+URZ], R0 ;  /* 0x00000000030075a7 */ /* 0x000ee4000802017f */
[----:B---3--:R-:W-:Y:S05]  /*1590*/  @!P1 BRA `(.L_x_22) ;  /* 0x0000004800e89947 */ /* 0x008fea0003800000 */
.L_x_21:
[----:B------:R-:W-:-:S04]  /*15a0*/  UISETP.LT.AND UP0, UPT, UR40, 0x1, UPT ;  /* 0x000000012800788c */ /* 0x000fc8000bf01270 */
[----:B------:R-:W-:-:S04]  /*15b0*/  USEL UR4, UR40, 0x1, UP0 ;  /* 0x0000000128047887 */ /* 0x000fc80008000000 */
[----:B------:R-:W-:-:S06]  /*15c0*/  UIADD3 UR4, UR40, -UR4, URZ ;  /* 0x8000000428047290 */ /* 0x000fcc000fffe03f */
[----:B--23--:R-:W-:Y:S01]  /*15d0*/  IMAD.U32 R0, RZ, RZ, UR4 ;  /* 0x00000004ff007e24 */ /* 0x00cfe2000f8e00ff */
[----:B------:R-:W-:Y:S05]  /*15e0*/  WARPSYNC.ALL ;  /* 0x0000000000007948 */ /* 0x000fea0003800000 */
[----:B------:R-:W-:Y:S01]  /*15f0*/  ISETP.GE.AND P1, PT, R0, 0x1, PT ;  /* 0x000000010000780c */ /* 0x000fe20003f26270 */
[----:B------:R-:W-:Y:S01]  /*1600*/  UIADD3 UR4, UR42, 0x36180, URZ ;  /* 0x000361802a047890 */ /* 0x000fe2000fffe03f */
[----:B------:R-:W-:Y:S01]  /*1610*/  WARPGROUP.ARRIVE ;  /* 0x00000000000079c5 */ /* 0x000fe20000000000 */
[----:B------:R-:W-:Y:S01]  /*1620*/  UMOV UR9, 0x80000020 ;  /* 0x8000002000097882 */ /* 0x000fe20000000000 */
[----:B------:R-:W-:Y:S01]  /*1630*/  UMOV UR11, 0x80000020 ;  /* 0x80000020000b7882 */ /* 0x000fe20000000000 */
[----:B------:R-:W-:-:S04]  /*1640*/  USHF.R.U32.HI UR4, URZ, 0x4, UR4 ;  /* 0x000000043f047899 */ /* 0x000fc80008011604 */
[----:B------:R-:W-:Y:S02]  /*1650*/  ULOP3.LUT UR5, UR4, 0x3fff, URZ, 0xc0, !UPT ;  /* 0x00003fff04057892 */ /* 0x000fe4000f8ec03f */
[----:B------:R-:W-:Y:S02]  /*1660*/  ULOP3.LUT UR4, UR41, 0x10000, URZ, 0xfc, !UPT ;  /* 0x0001000029047892 */ /* 0x000fe4000f8efc3f */
[----:B------:R-:W-:Y:S02]  /*1670*/  ULOP3.LUT UR5, UR5, 0x10000, URZ, 0xfc, !UPT ;  /* 0x0001000005057892 */ /* 0x000fe4000f8efc3f */
[----:B------:R-:W-:Y:S02]  /*1680*/  UIMAD UR7, UR39, 0x600, UR4 ;  /* 0x00000600270778a4 */ /* 0x000fe4000f8e0204 */
[----:B------:R-:W-:Y:S02]  /*1690*/  ULEA UR6, UR39, UR5, 0x6 ;  /* 0x0000000527067291 */ /* 0x000fe4000f8e303f */
[----:B------:R-:W-:-:S02]  /*16a0*/  UIADD3 UR12, UR7, 0x200, URZ ;  /* 0x00000200070c7890 */ /* 0x000fc4000fffe03f */
[----:B------:R-:W-:Y:S02]  /*16b0*/  UIADD3 UR13, UR7, 0x400, URZ ;  /* 0x00000400070d7890 */ /* 0x000fe4000fffe03f */
[----:B------:R-:W-:Y:S01]  /*16c0*/  UMOV UR8, UR7 ;  /* 0x0000000700087c82 */ /* 0x000fe20008000000 */
[----:B------:R-:W-:Y:S02]  /*16d0*/  UMOV UR10, UR6 ;  /* 0x00000006000a7c82 */ /* 0x000fe40008000000 */
[----:B------:R-:W-:Y:S01]  /*16e0*/  HGMMA.64x16x16.F32 R40, gdesc[UR8], RZ, !UPT, gsb0 ;  /* 0x00200000082879f0 */ /* 0x000fe2000c0008ff */
[----:B------:R-:W-:Y:S01]  /*16f0*/  UMOV UR8, UR12 ;  /* 0x0000000c00087c82 */ /* 0x000fe20008000000 */
[----:B------:R-:W-:Y:S01]  /*1700*/  UMOV UR9, 0x80000020 ;  /* 0x8000002000097882 */ /* 0x000fe20000000000 */
[----:B------:R-:W-:Y:S02]  /*1710*/  WARPGROUP.DEPBAR.LE gsb0, 0x0 ;  /* 0x00008000000079c5 */ /* 0x000fe40000010000 */
[----:B------:R-:W-:-:S06]  /*1720*/  WARPGROUP.ARRIVE ;  /* 0x00000000000079c5 */ /* 0x000fcc0000000000 */
[----:B------:R-:W-:Y:S01]  /*1730*/  HGMMA.64x16x16.F32 R32, gdesc[UR8], RZ, !UPT, gsb0 ;  /* 0x00200000082079f0 */ /* 0x000fe2000c0008ff */
[----:B------:R-:W-:Y:S01]  /*1740*/  UMOV UR8, UR13 ;  /* 0x0000000d00087c82 */ /* 0x000fe20008000000 */
[----:B------:R-:W-:Y:S01]  /*1750*/  UMOV UR9, 0x80000020 ;  /* 0x8000002000097882 */ /* 0x000fe20000000000 */
[----:B------:R-:W-:Y:S02]  /*1760*/  WARPGROUP.DEPBAR.LE gsb0, 0x0 ;  /* 0x00008000000079c5 */ /* 0x000fe40000010000 */
[----:B------:R-:W-:-:S06]  /*1770*/  WARPGROUP.ARRIVE ;  /* 0x00000000000079c5 */ /* 0x000fcc0000000000 */
[----:B------:R-:W-:Y:S01]  /*1780*/  HGMMA.64x16x16.F32 R24, gdesc[UR8], RZ, !UPT, gsb0 ;  /* 0x00200000081879f0 */ /* 0x000fe2000c0008ff */
[----:B------:R-:W-:Y:S02]  /*1790*/  UIADD3 UR8, UR7, 0x2, URZ ;  /* 0x0000000207087890 */ /* 0x000fe4000fffe03f */
[----:B------:R-:W-:Y:S01]  /*17a0*/  UIADD3 UR10, UR6, 0x2, URZ ;  /* 0x00000002060a7890 */ /* 0x000fe2000fffe03f */
[----:B------:R-:W-:Y:S01]  /*17b0*/  UMOV UR9, 0x80000020 ;  /* 0x8000002000097882 */ /* 0x000fe20000000000 */
[----:B------:R-:W-:Y:S01]  /*17c0*/  UMOV UR11, 0x80000020 ;  /* 0x80000020000b7882 */ /* 0x000fe20000000000 */
[----:B------:R-:W-:Y:S02]  /*17d0*/  UIADD3 UR6, UR7, 0x202, URZ ;  /* 0x0000020207067890 */ /* 0x000fe4000fffe03f */
[----:B------:R-:W-:Y:S01]  /*17e0*/  UIADD3 UR7, UR7, 0x402, URZ ;  /* 0x0000040207077890 */ /* 0x000fe2000fffe03f */
[----:B------:R-:W-:Y:S02]  /*17f0*/  WARPGROUP.DEPBAR.LE gsb0, 0x0 ;  /* 0x00008000000079c5 */ /* 0x000fe40000010000 */
[----:B------:R-:W-:-:S06]  /*1800*/  WARPGROUP.ARRIVE ;  /* 0x00000000000079c5 */ /* 0x000fcc0000000000 */
[----:B------:R-:W-:Y:S01]  /*1810*/  HGMMA.64x16x16.F32 R40, gdesc[UR8], R40, gsb0 ;  /* 0x00200000082879f0 */ /* 0x000fe20008000828 */
[----:B------:R-:W-:Y:S01]  /*1820*/  UMOV UR8, UR6 ;  /* 0x0000000600087c82 */ /* 0x000fe20008000000 */
[----:B------:R-:W-:Y:S01]  /*1830*/  UMOV UR9, 0x80000020 ;  /* 0x8000002000097882 */ /* 0x000fe20000000000 */
[----:B------:R-:W-:Y:S02]  /*1840*/  WARPGROUP.DEPBAR.LE gsb0, 0x0 ;  /* 0x00008000000079c5 */ /* 0x000fe40000010000 */
[----:B------:R-:W-:-:S06]  /*1850*/  WARPGROUP.ARRIVE ;  /* 0x00000000000079c5 */ /* 0x000fcc0000000000 */
[----:B------:R-:W-:Y:S01]  /*1860*/  HGMMA.64x16x16.F32 R32, gdesc[UR8], R32, gsb0 ;  /* 0x00200000082079f0 */ /* 0x000fe20008000820 */
[----:B------:R-:W-:Y:S01]  /*1870*/  UMOV UR8, UR7 ;  /* 0x0000000700087c82 */ /* 0x000fe20008000000 */
[----:B------:R-:W-:Y:S01]  /*1880*/  UMOV UR9, 0x80000020 ;  /* 0x8000002000097882 */ /* 0x000fe20000000000 */
[----:B------:R-:W-:Y:S02]  /*1890*/  WARPGROUP.DEPBAR.LE gsb0, 0x0 ;  /* 0x00008000000079c5 */ /* 0x000fe40000010000 */
[----:B------:R-:W-:-:S06]  /*18a0*/  WARPGROUP.ARRIVE ;  /* 0x00000000000079c5 */ /* 0x000fcc0000000000 */
[----:B------:R-:W-:Y:S03]  /*18b0*/  HGMMA.64x16x16.F32 R24, gdesc[UR8], R24, gsb0 ;  /* 0x00200000081879f0 */ /* 0x000fe60008000818 */
[----:B------:R-:W-:Y:S02]  /*18c0*/  WARPGROUP.DEPBAR.LE gsb0, 0x0 ;  /* 0x00008000000079c5 */ /* 0x000fe40000010000 */
[----:B------:R-:W-:Y:S05]  /*18d0*/  @!P1 BRA `(.L_x_23) ;  /* 0x0000000400449947 */ /* 0x000fea0003800000 */
[----:B------:R-:W-:Y:S02]  /*18e0*/  UIADD3 UR6, UR39, 0x1, URZ ;  /* 0x0000000127067890 */ /* 0x000fe4000fffe03f */
[----:B------:R-:W-:Y:S02]  /*18f0*/  IMAD.U32 R3, RZ, RZ, UR39 ;  /* 0x00000027ff037e24 */ /* 0x000fe4000f8e00ff */
[----:B------:R-:W-:-:S04]  /*1900*/  UISETP.NE.AND UP0, UPT, UR6, 0x9, UPT ;  /* 0x000000090600788c */ /* 0x000fc8000bf05270 */
[----:B------:R-:W-:Y:S02]  /*1910*/  USEL UR7, URZ, 0x1, UP0 ;  /* 0x000000013f077887 */ /* 0x000fe40008000000 */
[----:B------:R-:W-:Y:S02]  /*1920*/  USEL UR6, UR6, URZ, UP0 ;  /* 0x0000003f06067287 */ /* 0x000fe40008000000 */
[----:B------:R-:W-:-:S06]  /*1930*/  ULOP3.LUT UR7, UR38, UR7, URZ, 0x3c, !UPT ;  /* 0x0000000726077292 */ /* 0x000fcc000f8e3c3f */
[----:B------:R-:W-:-:S07]  /*1940*/  IMAD.U32 R6, RZ, RZ, UR7 ;  /* 0x00000007ff067e24 */ /* 0x000fce000f8e00ff */
.L_x_30:
[----:B------:R-:W-:Y:S05]  /*1950*/  @!P0 BRA `(.L_x_24) ;  /* 0x0000000000048947 */ /* 0x000fea0003800000 */
[----:B------:R-:W-:Y:S01]  /*1960*/  BPT.TRAP 0x1 ;  /* 0x000000040000795c */ /* 0x000fe20000300000 */
.L_x_24:
[----:B------:R-:W2:Y:S01]  /*1970*/  S2UR UR8, SR_CgaCtaId ;  /* 0x00000000000879c3 */ /* 0x000ea20000008800 */
[----:B------:R-:W-:Y:S01]  /*1980*/  UMOV UR7, 0x400 ;  /* 0x0000040000077882 */ /* 0x000fe20000000000 */
[----:B01----:R-:W-:Y:S01]  /*1990*/  SHF.L.U32 R4, R6, 0x1f, RZ ;  /* 0x0000001f06047819 */ /* 0x003fe200000006ff */
[----:B--2---:R-:W-:-:S04]  /*19a0*/  ULEA UR15, UR8, UR7, 0x18 ;  /* 0x00000007080f7291 */ /* 0x004fc8000f8ec03f */
[----:B------:R-:W-:-:S09]  /*19b0*/  ULEA UR7, UR6, UR15, 0x3 ;  /* 0x0000000f06077291 */ /* 0x000fd2000f8e183f */
[----:B------:R0:W1:Y:S01]  /*19c0*/  SYNCS.PHASECHK.TRANS64.TRYWAIT P1, [UR7], R4 ;  /* 0x00000004ff0075a7 */ /* 0x0000620008020147 */
[----:B------:R-:W-:Y:S05]  /*19d0*/  @!P0 BRA `(.L_x_25) ;  /* 0x0000000000048947 */ /* 0x000fea0003800000 */
[----:B------:R-:W-:Y:S01]  /*19e0*/  BPT.TRAP 0x1 ;  /* 0x000000040000795c */ /* 0x000fe20000300000 */
.L_x_25:
[----:B-1----:R-:W-:Y:S05]  /*19f0*/  @P1 BRA `(.L_x_26) ;  /* 0x0000000000081947 */ /* 0x002fea0003800000 */
[----:B------:R-:W1:Y:S02]  /*1a00*/  SYNCS.PHASECHK.TRANS64.TRYWAIT P1, [UR7], R4 ;  /* 0x00000004ff0075a7 */ /* 0x000e640008020147 */
[----:B-1----:R-:W-:Y:S05]  /*1a10*/  @!P1 BRA `(.L_x_27) ;  /* 0x0000004400dc9947 */ /* 0x002fea0003800000 */
.L_x_26:
[----:B------:R-:W-:Y:S01]  /*1a20*/  ULEA UR7, UR6, UR5, 0x6 ;  /* 0x0000000506077291 */ /* 0x000fe2000f8e303f */
[----:B------:R-:W-:Y:S01]  /*1a30*/  WARPGROUP.ARRIVE ;  /* 0x00000000000079c5 */ /* 0x000fe20000000000 */
[----:B------:R-:W-:Y:S01]  /*1a40*/  UIMAD UR12, UR6, 0x600, UR4 ;  /* 0x00000600060c78a4 */ /* 0x000fe2000f8e0204 */
[----:B------:R-:W-:Y:S01]  /*1a50*/  UMOV UR11, 0x80000020 ;  /* 0x80000020000b7882 */ /* 0x000fe20000000000 */
[----:B------:R-:W-:Y:S02]  /*1a60*/  UMOV UR9, 0x80000020 ;  /* 0x8000002000097882 */ /* 0x000fe40000000000 */
[----:B------:R-:W-:Y:S01]  /*1a70*/  UIADD3 UR13, UR12, 0x200, URZ ;  /* 0x000002000c0d7890 */ /* 0x000fe2000fffe03f */
[----:B------:R-:W-:Y:S02]  /*1a80*/  UMOV UR10, UR7 ;  /* 0x00000007000a7c82 */ /* 0x000fe40008000000 */
[----:B------:R-:W-:Y:S01]  /*1a90*/  UMOV UR8, UR12 ;  /* 0x0000000c00087c82 */ /* 0x000fe20008000000 */
[----:B------:R-:W-:Y:S01]  /*1aa0*/  UIADD3 UR14, UR12, 0x400, URZ ;  /* 0x000004000c0e7890 */ /* 0x000fe2000fffe03f */
[----:B------:R-:W-:Y:S01]  /*1ab0*/  HGMMA.64x16x16.F32 R40, gdesc[UR8], R40, gsb0 ;  /* 0x00200000082879f0 */ /* 0x000fe20008000828 */
[----:B------:R-:W-:Y:S01]  /*1ac0*/  UMOV UR9, 0x80000020 ;  /* 0x8000002000097882 */ /* 0x000fe20000000000 */
[----:B------:R-:W-:Y:S01]  /*1ad0*/  UMOV UR8, UR13 ;  /* 0x0000000d00087c82 */ /* 0x000fe20008000000 */
[----:B------:R-:W-:-:S02]  /*1ae0*/  WARPGROUP.DEPBAR.LE gsb0, 0x0 ;  /* 0x00008000000079c5 */ /* 0x000fc40000010000 */
[----:B------:R-:W-:-:S06]  /*1af0*/  WARPGROUP.ARRIVE ;  /* 0x00000000000079c5 */ /* 0x000fcc0000000000 */
[----:B------:R-:W-:Y:S01]  /*1b00*/  HGMMA.64x16x16.F32 R32, gdesc[UR8], R32, gsb0 ;  /* 0x00200000082079f0 */ /* 0x000fe20008000820 */
[----:B------:R-:W-:Y:S01]  /*1b10*/  UMOV UR8, UR14 ;  /* 0x0000000e00087c82 */ /* 0x000fe20008000000 */
[----:B------:R-:W-:Y:S01]  /*1b20*/  UMOV UR9, 0x80000020 ;  /* 0x8000002000097882 */ /* 0x000fe20000000000 */
[----:B------:R-:W-:Y:S02]  /*1b30*/  WARPGROUP.DEPBAR.LE gsb0, 0x0 ;  /* 0x00008000000079c5 */ /* 0x000fe40000010000 */
[----:B------:R-:W-:-:S06]  /*1b40*/  WARPGROUP.ARRIVE ;  /* 0x00000000000079c5 */ /* 0x000fcc0000000000 */
[----:B------:R-:W-:Y:S01]  /*1b50*/  HGMMA.64x16x16.F32 R24, gdesc[UR8], R24, gsb0 ;  /* 0x00200000081879f0 */ /* 0x000fe20008000818 */
        /* <DEDUP_REMOVED lines=21> */
[----:B------:R-:W-:Y:S01]  /*1cb0*/  BPT.TRAP 0x1 ;  /* 0x000000040000795c */ /* 0x000fe20000300000 */
.L_x_28:
[----:B------:R-:W-:-:S13]  /*1cc0*/  ISETP.NE.AND P1, PT, R23, RZ, PT ;  /* 0x000000ff1700720c */ /* 0x000fda0003f25270 */
[----:B01----:R-:W-:-:S05]  /*1cd0*/  @P1 LEA R4, R3, UR15, 0x3 ;  /* 0x0000000f03041c11 */ /* 0x003fca000f8e18ff */
[----:B------:R-:W-:-:S05]  /*1ce0*/  @P1 VIADD R5, R4, 0x48 ;  /* 0x0000004804051836 */ /* 0x000fca0000000000 */
[----:B------:R-:W-:-:S04]  /*1cf0*/  @P1 PRMT R5, R22, 0x654, R5 ;  /* 0x0000065416051816 */ /* 0x000fc80000000005 */
[----:B------:R0:W-:Y:S01]  /*1d00*/  @P1 SYNCS.ARRIVE.TRANS64.RED.A1T0 RZ, [R5+URZ], RZ ;  /* 0x000000ff05ff19a7 */ /* 0x0001e2000810043f */
[----:B------:R-:W-:-:S13]  /*1d10*/  ISETP.GT.U32.AND P1, PT, R19, 0x1, PT ;  /* 0x000000011300780c */ /* 0x000fda0003f24070 */
[----:B0-----:R-:W-:Y:S05]  /*1d20*/  @P1 BRA `(.L_x_29) ;  /* 0x0000000000041947 */ /* 0x001fea0003800000 */
[----:B------:R-:W-:Y:S01]  /*1d30*/  BPT.TRAP 0x1 ;  /* 0x000000040000795c */ /* 0x000fe20000300000 */
.L_x_29:
[----:B------:R-:W-:Y:S01]  /*1d40*/  UIADD3 UR6, UR6, 0x1, URZ ;  /* 0x0000000106067890 */ /* 0x000fe2000fffe03f */
[C---:B------:R-:W-:Y:S01]  /*1d50*/  ISETP.GT.AND P2, PT, R0.reuse, 0x1, PT ;  /* 0x000000010000780c */ /* 0x040fe20003f44270 */
[----:B------:R-:W-:Y:S02]  /*1d60*/  VIADD R3, R3, 0x1 ;  /* 0x0000000103037836 */ /* 0x000fe40000000000 */
[----:B------:R-:W-:Y:S01]  /*1d70*/  UISETP.NE.AND UP0, UPT, UR6, 0x9, UPT ;  /* 0x000000090600788c */ /* 0x000fe2000bf05270 */
[----:B------:R-:W-:Y:S02]  /*1d80*/  VIADD R0, R0, 0xffffffff ;  /* 0xffffffff00007836 */ /* 0x000fe40000000000 */
[C---:B------:R-:W-:Y:S01]  /*1d90*/  ISETP.NE.AND P1, PT, R3.reuse, 0x9, PT ;  /* 0x000000090300780c */ /* 0x040fe20003f25270 */
[----:B------:R-:W-:Y:S02]  /*1da0*/  USEL UR7, URZ, 0x1, UP0 ;  /* 0x000000013f077887 */ /* 0x000fe40008000000 */
[----:B------:R-:W-:Y:S01]  /*1db0*/  USEL UR6, UR6, URZ, UP0 ;  /* 0x0000003f06067287 */ /* 0x000fe20008000000 */
[----:B------:R-:W-:-:S03]  /*1dc0*/  SEL R3, R3, RZ, P1 ;  /* 0x000000ff03037207 */ /* 0x000fc60000800000 */
[----:B------:R-:W-:Y:S01]  /*1dd0*/  LOP3.LUT R6, R6, UR7, RZ, 0x3c, !PT ;  /* 0x0000000706067c12 */ /* 0x000fe2000f8e3cff */
[----:B------:R-:W-:Y:S07]  /*1de0*/  @P2 BRA `(.L_x_30) ;  /* 0xfffffff800d82947 */ /* 0x000fee000383ffff */
.L_x_23:
[----:B------:R-:W2:Y:S02]  /*1df0*/  LDC R0, c[0x0][0x28c] ;  /* 0x0000a300ff007b82 */ /* 0x000ea40000000800 */
[----:B--2---:R-:W-:-:S13]  /*1e00*/  ISETP.GE.AND P1, PT, R0, 0x1, PT ;  /* 0x000000010000780c */ /* 0x004fda0003f26270 */
[----:B------:R-:W-:Y:S05]  /*1e10*/  @!P1 BRA `(.L_x_31) ;  /* 0x00000000005c9947 */ /* 0x000fea0003800000 */
[----:B------:R-:W-:Y:S05]  /*1e20*/  @!P0 BRA `(.L_x_32) ;  /* 0x0000000000048947 */ /* 0x000fea0003800000 */
[----:B------:R-:W-:Y:S01]  /*1e30*/  BPT.TRAP 0x1 ;  /* 0x000000040000795c */ /* 0x000fe20000300000 */
.L_x_32:
[----:B------:R-:W-:Y:S01]  /*1e40*/  ISETP.NE.AND P0, PT, R23, RZ, PT ;  /* 0x000000ff1700720c */ /* 0x000fe20003f05270 */
[----:B------:R-:W-:Y:S01]  /*1e50*/  BSSY B0, `(.L_x_33) ;  /* 0x0000011000007945 */ /* 0x000fe20003800000 */
[----:B------:R-:W-:-:S11]  /*1e60*/  ISETP.GT.U32.AND P1, PT, R19, 0x1, PT ;  /* 0x000000011300780c */ /* 0x000fd60003f24070 */
[----:B------:R-:W-:Y:S05]  /*1e70*/  @!P0 BRA `(.L_x_34) ;  /* 0x0000000000388947 */ /* 0x000fea0003800000 */
[----:B------:R-:W2:Y:S01]  /*1e80*/  S2UR UR7, SR_CgaCtaId ;  /* 0x00000000000779c3 */ /* 0x000ea20000008800 */
[----:B------:R-:W-:-:S04]  /*1e90*/  UISETP.LT.AND UP0, UPT, UR40, 0x1, UPT ;  /* 0x000000012800788c */ /* 0x000fc8000bf01270 */
[----:B------:R-:W-:-:S04]  /*1ea0*/  USEL UR6, UR40, 0x1, UP0 ;  /* 0x0000000128067887 */ /* 0x000fc80008000000 */
[----:B------:R-:W-:-:S04]  /*1eb0*/  UIADD3 UR6, UR39, UR40, -UR6 ;  /* 0x0000002827067290 */ /* 0x000fc8000fffe806 */
[----:B------:R-:W-:-:S04]  /*1ec0*/  UIMAD.WIDE.U32 UR4, UR6, 0x38e38e39, URZ ;  /* 0x38e38e39060478a5 */ /* 0x000fc8000f8e003f */
[----:B------:R-:W-:-:S03]  /*1ed0*/  USHF.R.U32.HI UR4, URZ, 0x1, UR5 ;  /* 0x000000013f047899 */ /* 0x000fc60008011605 */
[----:B------:R-:W-:Y:S01]  /*1ee0*/  UMOV UR5, 0x400 ;  /* 0x0000040000057882 */ /* 0x000fe20000000000 */
[----:B------:R-:W-:Y:S02]  /*1ef0*/  UIMAD UR6, UR4, -0x9, UR6 ;  /* 0xfffffff7040678a4 */ /* 0x000fe4000f8e0206 */
[----:B--2---:R-:W-:-:S04]  /*1f00*/  ULEA UR5, UR7, UR5, 0x18 ;  /* 0x0000000507057291 */ /* 0x004fc8000f8ec03f */
[----:B------:R-:W-:-:S04]  /*1f10*/  ULEA UR6, UR6, UR5, 0x3 ;  /* 0x0000000506067291 */ /* 0x000fc8000f8e183f */
[----:B------:R-:W-:-:S06]  /*1f20*/  UIADD3 UR6, UR6, 0x48, URZ ;  /* 0x0000004806067890 */ /* 0x000fcc000fffe03f */
[----:B------:R-:W-:-:S05]  /*1f30*/  IMAD.U32 R3, RZ, RZ, UR6 ;  /* 0x00000006ff037e24 */ /* 0x000fca000f8e00ff */
[----:B------:R-:W-:-:S04]  /*1f40*/  PRMT R0, R22, 0x654, R3 ;  /* 0x0000065416007816 */ /* 0x000fc80000000003 */
[----:B------:R2:W-:Y:S03]  /*1f50*/  SYNCS.ARRIVE.TRANS64.RED.A1T0 RZ, [R0+URZ], RZ ;  /* 0x000000ff00ff79a7 */ /* 0x0005e6000810043f */
.L_x_34:
[----:B------:R-:W-:Y:S05]  /*1f60*/  BSYNC B0 ;  /* 0x0000000000007941 */ /* 0x000fea0003800000 */
.L_x_33:
[----:B------:R-:W-:Y:S05]  /*1f70*/  @P1 BRA `(.L_x_31) ;  /* 0x0000000000041947 */ /* 0x000fea0003800000 */
[----:B------:R-:W-:Y:S01]  /*1f80*/  BPT.TRAP 0x1 ;  /* 0x000000040000795c */ /* 0x000fe20000300000 */
.L_x_31:
[----:B------:R-:W3:Y:S01]  /*1f90*/  LDC R6, c[0x0][0x288] ;  /* 0x0000a200ff067b82 */ /* 0x000ee20000000800 */
[--C-:B--2---:R-:W-:Y:S01]  /*1fa0*/  SHF.R.U32.HI R0, RZ, 0x2, R18.reuse ;  /* 0x00000002ff007819 */ /* 0x104fe20000011612 */
[----:B------:R-:W-:Y:S01]  /*1fb0*/  IMAD.SHL.U32 R53, R53, 0x10, RZ ;  /* 0x0000001035357824 */ /* 0x000fe200078e00ff */
[----:B01----:R-:W-:Y:S01]  /*1fc0*/  SHF.R.U32.HI R5, RZ, 0x7, R18 ;  /* 0x00000007ff057819 */ /* 0x003fe20000011612 */
[----:B------:R-:W-:Y:S01]  /*1fd0*/  UIADD3 UR39, UR40, UR39, URZ ;  /* 0x0000002728277290 */ /* 0x000fe2000fffe03f */
[----:B------:R-:W-:Y:S01]  /*1fe0*/  LOP3.LUT R3, R0, 0x7, RZ, 0xc0, !PT ;  /* 0x0000000700037812 */ /* 0x000fe200078ec0ff */
[C---:B------:R-:W-:Y:S01]  /*1ff0*/  IMAD.SHL.U32 R14, R18.reuse, 0x2, RZ ;  /* 0x00000002120e7824 */ /* 0x040fe200078e00ff */
[----:B------:R-:W-:Y:S01]  /*2000*/  LOP3.LUT R0, R5, 0x1, RZ, 0xc0, !PT ;  /* 0x0000000105007812 */ /* 0x000fe200078ec0ff */
[----:B------:R-:W-:Y:S01]  /*2010*/  UISETP.GT.U32.AND UP0, UPT, UR39, 0x8, UPT ;  /* 0x000000082700788c */ /* 0x000fe2000bf04070 */
[C---:B------:R-:W-:Y:S01]  /*2020*/  LOP3.LUT R5, R18.reuse, 0x3, RZ, 0xc0, !PT ;  /* 0x0000000312057812 */ /* 0x040fe200078ec0ff */
[----:B------:R-:W-:Y:S01]  /*2030*/  ULDC UR7, c[0x0][0x284] ;  /* 0x0000a10000077ab9 */ /* 0x000fe20000000800 */
[----:B------:R-:W-:Y:S01]  /*2040*/  LOP3.LUT R4, R18, 0x60, RZ, 0xc0, !PT ;  /* 0x0000006012047812 */ /* 0x000fe200078ec0ff */
[----:B------:R-:W-:Y:S01]  /*2050*/  IMAD.SHL.U32 R8, R0, 0x40, RZ ;  /* 0x0000004000087824 */ /* 0x000fe200078e00ff */
[----:B------:R-:W-:Y:S01]  /*2060*/  UISETP.LT.U32.AND UP0, UPT, UR40, 0x9, UP0 ;  /* 0x000000092800788c */ /* 0x000fe20008701070 */
[----:B------:R-:W-:Y:S01]  /*2070*/  SHF.R.S32.HI R21, RZ, 0x1f, R51 ;  /* 0x0000001fff157819 */ /* 0x000fe20000011433 */
[----:B------:R-:W-:Y:S01]  /*2080*/  UISETP.GE.U32.AND UP1, UPT, UR40, 0x9, UPT ;  /* 0x000000092800788c */ /* 0x000fe2000bf26070 */
[----:B------:R-:W-:Y:S01]  /*2090*/  SHF.R.U32.HI R4, RZ, 0x1, R4 ;  /* 0x00000001ff047819 */ /* 0x000fe20000011604 */
[----:B------:R-:W-:Y:S01]  /*20a0*/  ULDC.64 UR8, c[0x0][0x5d0] ;  /* 0x0001740000087ab9 */ /* 0x000fe20000000a00 */
[C---:B------:R-:W-:Y:S01]  /*20b0*/  LOP3.LUT R14, R53.reuse, 0x6, R14, 0xf8, !PT ;  /* 0x00000006350e7812 */ /* 0x040fe200078ef80e */
[----:B------:R-:W-:Y:S01]  /*20c0*/  UIMAD.WIDE.U32 UR4, UR39, 0x38e38e39, URZ ;  /* 0x38e38e39270478a5 */ /* 0x000fe2000f8e003f */
[--C-:B------:R-:W-:Y:S01]  /*20d0*/  IADD3 R7, RZ, -R4, -R3.reuse ;  /* 0x80000004ff077210 */ /* 0x100fe20007ffe803 */
[----:B------:R-:W-:Y:S01]  /*20e0*/  USEL UR6, URZ, 0x1, !UP0 ;  /* 0x000000013f067887 */ /* 0x000fe2000c000000 */
[----:B------:R-:W-:Y:S01]  /*20f0*/  LOP3.LUT R3, R8, 0x40, R3, 0xe2, !PT ;  /* 0x0000004008037812 */ /* 0x000fe200078ee203 */
[C---:B------:R-:W-:Y:S01]  /*2100*/  IMAD.WIDE R8, R52.reuse, 0x180, RZ ;  /* 0x0000018034087825 */ /* 0x040fe200078e02ff */
[----:B---3--:R-:W-:Y:S01]  /*2110*/  ISETP.GE.AND P0, PT, R53, R6, PT ;  /* 0x000000063500720c */ /* 0x008fe20003f06270 */
[----:B------:R-:W-:Y:S01]  /*2120*/  USHF.R.U32.HI UR4, URZ, 0x1, UR5 ;  /* 0x000000013f047899 */ /* 0x000fe20008011605 */
[----:B------:R-:W-:Y:S01]  /*2130*/  SHF.R.S32.HI R15, RZ, 0x1f, R14 ;  /* 0x0000001fff0f7819 */ /* 0x000fe2000001140e */
[----:B------:R-:W-:Y:S01]  /*2140*/  IMAD R10, R5, -0x2, R6 ;  /* 0xfffffffe050a7824 */ /* 0x000fe200078e0206 */
[----:B------:R-:W-:Y:S01]  /*2150*/  ULOP3.LUT UR38, UR38, UR6, URZ, 0x3c, !UPT ;  /* 0x0000000626267292 */ /* 0x000fe2000f8e3c3f */
[----:B------:R-:W-:Y:S01]  /*2160*/  IMAD R5, R52, 0x180, RZ ;  /* 0x0000018034057824 */ /* 0x000fe200078e02ff */
[----:B------:R-:W-:Y:S01]  /*2170*/  LOP3.LUT R63, R8, R3, R4, 0xfe, !PT ;  /* 0x00000003083f7212 */ /* 0x000fe200078efe04 */
[----:B------:R-:W-:Y:S01]  /*2180*/  IMAD R6, R21, UR8, RZ ;  /* 0x0000000815067c24 */ /* 0x000fe2000f8e02ff */
[----:B------:R-:W-:Y:S01]  /*2190*/  UIMAD UR39, UR4, -0x9, UR39 ;  /* 0xfffffff7042778a4 */ /* 0x000fe2000f8e0227 */
[----:B------:R-:W-:Y:S01]  /*21a0*/  IMAD R0, R0, -0x40, R7 ;  /* 0xffffffc000007824 */ /* 0x000fe200078e0207 */
[----:B------:R-:W-:Y:S01]  /*21b0*/  ISETP.GE.OR P0, PT, R5, UR7, P0 ;  /* 0x0000000705007c0c */ /* 0x000fe20008706670 */
[C---:B------:R-:W-:Y:S01]  /*21c0*/  IMAD R11, R51.reuse, UR9, R6 ;  /* 0x00000009330b7c24 */ /* 0x040fe2000f8e0206 */
[----:B------:R-:W-:Y:S01]  /*21d0*/  @UP1 ULOP3.LUT UR38, UR38, 0x1, UR4, 0x78, !UPT ;  /* 0x0000000126261892 */ /* 0x000fe2000f8e7804 */
[----:B------:R-:W-:Y:S01]  /*21e0*/  IMAD.WIDE.U32 R6, R51, UR8, R14 ;  /* 0x0000000833067c25 */ /* 0x000fe2000f8e000e */
[----:B------:R-:W-:-:S03]  /*21f0*/  IADD3 R4, -R5, UR7, R0 ;  /* 0x0000000705047c10 */ /* 0x000fc6000fffe100 */
[----:B------:R-:W-:Y:S02]  /*2200*/  IMAD.IADD R7, R7, 0x1, R11 ;  /* 0x0000000107077824 */ /* 0x000fe400078e020b */
[----:B------:R-:W-:Y:S02]  /*2210*/  IMAD.IADD R3, R10, 0x1, -R53 ;  /* 0x000000010a037824 */ /* 0x000fe400078e0a35 */
[----:B------:R-:W-:Y:S02]  /*2220*/  IMAD.MOV.U32 R0, RZ, RZ, -0x1 ;  /* 0xffffffffff007424 */ /* 0x000fe400078e00ff */
[----:B------:R-:W-:Y:S05]  /*2230*/  @P0 BRA `(.L_x_35) ;  /* 0x0000001c00f40947 */ /* 0x000fea0003800000 */
[----:B------:R-:W0:Y:S01]  /*2240*/  LDC.64 R12, c[0x0][0x5c8] ;  /* 0x00017200ff0c7b82 */ /* 0x000e220000000a00 */
[----:B-----5:R-:W-:Y:S01]  /*2250*/  FSETP.NEU.AND P1, PT, R49, RZ, PT ;  /* 0x000000ff3100720b */ /* 0x020fe20003f2d000 */
[----:B------:R-:W-:Y:S01]  /*2260*/  BSSY B0, `(.L_x_35) ;  /* 0x00001fa000007945 */ /* 0x000fe20003800000 */
[----:B------:R-:W-:-:S04]  /*2270*/  ISETP.GT.AND P0, PT, R4, RZ, PT ;  /* 0x000000ff0400720c */ /* 0x000fc80003f04270 */
[----:B------:R-:W-:Y:S01]  /*2280*/  ISETP.GT.AND P2, PT, R3, RZ, P0 ;  /* 0x000000ff0300720c */ /* 0x000fe20000744270 */
[-C--:B0-----:R-:W-:Y:S02]  /*2290*/  IMAD R10, R9, R12.reuse, RZ ;  /* 0x0000000c090a7224 */ /* 0x081fe400078e02ff */
[----:B------:R-:W-:-:S04]  /*22a0*/  IMAD.WIDE.U32 R52, R63, R12, R6 ;  /* 0x0000000c3f347225 */ /* 0x000fc800078e0006 */
[----:B------:R-:W-:-:S04]  /*22b0*/  IMAD R5, R63, R13, R10 ;  /* 0x0000000d3f057224 */ /* 0x000fc800078e020a */
[----:B------:R-:W-:Y:S01]  /*22c0*/  IMAD.IADD R67, R53, 0x1, R5 ;  /* 0x0000000135437824 */ /* 0x000fe200078e0205 */
[----:B------:R-:W-:Y:S06]  /*22d0*/  @!P1 BRA `(.L_x_36) ;  /* 0x0000001400889947 */ /* 0x000fec0003800000 */
[----:B------:R-:W0:Y:S01]  /*22e0*/  LDC.64 R56, c[0x0][0x5b8] ;  /* 0x00016e00ff387b82 */ /* 0x000e220000000a00 */
[----:B------:R-:W-:-:S07]  /*22f0*/  ULDC.64 UR4, c[0x0][0x5c0] ;  /* 0x0001700000047ab9 */ /* 0x000fce0000000a00 */
[----:B------:R-:W1:Y:S08]  /*2300*/  LDC.64 R64, c[0x0][0x5b0] ;  /* 0x00016c00ff407b82 */ /* 0x000e700000000a00 */
[----:B------:R-:W2:Y:S01]  /*2310*/  LDC.64 R60, c[0x0][0x5a8] ;  /* 0x00016a00ff3c7b82 */ /* 0x000ea20000000a00 */
[-C--:B0-----:R-:W-:Y:S02]  /*2320*/  IMAD R6, R21, R56.reuse, RZ ;  /* 0x0000003815067224 */ /* 0x081fe400078e02ff */
[----:B------:R-:W-:-:S04]  /*2330*/  IMAD.WIDE.U32 R54, R51, R56, R14 ;  /* 0x0000003833367225 */ /* 0x000fc800078e000e */
[----:B------:R-:W-:Y:S02]  /*2340*/  IMAD R57, R51, R57, R6 ;  /* 0x0000003933397224 */ /* 0x000fe400078e0206 */
[-C--:B-1----:R-:W-:Y:S02]  /*2350*/  IMAD R8, R9, R64.reuse, RZ ;  /* 0x0000004009087224 */ /* 0x082fe400078e02ff */
[----:B------:R-:W-:Y:S02]  /*2360*/  IMAD.IADD R11, R55, 0x1, R57 ;  /* 0x00000001370b7824 */ /* 0x000fe400078e0239 */
[----:B------:R-:W-:Y:S02]  /*2370*/  IMAD.MOV.U32 R10, RZ, RZ, R54 ;  /* 0x000000ffff0a7224 */ /* 0x000fe400078e0036 */
[C---:B------:R-:W-:Y:S02]  /*2380*/  IMAD R59, R63.reuse, R65, R8 ;  /* 0x000000413f3b7224 */ /* 0x040fe400078e0208 */
[----:B------:R-:W-:-:S04]  /*2390*/  IMAD.WIDE.U32 R6, R63, R64, R10 ;  /* 0x000000403f067225 */ /* 0x000fc800078e000a */
[----:B------:R-:W-:Y:S01]  /*23a0*/  IMAD.IADD R5, R7, 0x1, R59 ;  /* 0x0000000107057824 */ /* 0x000fe200078e023b */
[----:B--2---:R-:W-:-:S04]  /*23b0*/  LEA R8, P1, R6, R60, 0x1 ;  /* 0x0000003c06087211 */ /* 0x004fc800078208ff */
[----:B------:R-:W-:-:S05]  /*23c0*/  LEA.HI.X R9, R6, R61, R5, 0x1, P1 ;  /* 0x0000003d06097211 */ /* 0x000fca00008f0c05 */
[----:B------:R-:W2:Y:S01]  /*23d0*/  @P2 LDG.E.LTC128B.U16 R5, desc[UR36][R8.64] ;  /* 0x0000002408052981 */ /* 0x000ea2000c1e1520 */
[----:B------:R-:W-:Y:S01]  /*23e0*/  IMAD.WIDE.U32 R20, R63, R64, R14 ;  /* 0x000000403f147225 */ /* 0x000fe200078e000e */
[----:B------:R-:W-:Y:S01]  /*23f0*/  ISETP.GT.AND P3, PT, R3, 0x1, P0 ;  /* 0x000000010300780c */ /* 0x000fe20000764270 */
[----:B------:R-:W-:Y:S02]  /*2400*/  BSSY B1, `(.L_x_37) ;  /* 0x0000011000017945 */ /* 0x000fe40003800000 */
[----:B------:R-:W-:Y:S02]  /*2410*/  IMAD.IADD R21, R59, 0x1, R21 ;  /* 0x000000013b157824 */ /* 0x000fe400078e0215 */
[----:B------:R-:W-:-:S04]  /*2420*/  IMAD.WIDE.U32 R20, R51, R56, R20 ;  /* 0x0000003833147225 */ /* 0x000fc800078e0014 */
[----:B------:R-:W-:Y:S02]  /*2430*/  IMAD.IADD R21, R57, 0x1, R21 ;  /* 0x0000000139157824 */ /* 0x000fe400078e0215 */
[----:B--2---:R-:W-:-:S05]  /*2440*/  HADD2.F32 R6, -RZ, R5.H0_H0 ;  /* 0x20000005ff067230 */ /* 0x004fca0000004100 */
[----:B------:R-:W-:Y:S01]  /*2450*/  FMUL R7, R6, R49 ;  /* 0x0000003106077220 */ /* 0x000fe20000400000 */
[----:B------:R-:W-:-:S03]  /*2460*/  LEA R6, P1, R52, UR4, 0x1 ;  /* 0x0000000434067c11 */ /* 0x000fc6000f8208ff */
[----:B------:R-:W-:-:S05]  /*2470*/  FFMA R7, R40, R48, R7 ;  /* 0x0000003028077223 */ /* 0x000fca0000000007 */
[----:B------:R-:W-:Y:S02]  /*2480*/  F2FP.F16.F32.PACK_AB R40, RZ, R7 ;  /* 0x00000007ff28723e */ /* 0x000fe400000000ff */
[----:B------:R-:W-:Y:S02]  /*2490*/  LEA.HI.X R7, R52, UR5, R67, 0x1, P1 ;  /* 0x0000000534077c11 */ /* 0x000fe400088f0c43 */
[----:B------:R-:W-:-:S03]  /*24a0*/  LEA R52, P1, R20, R60, 0x1 ;  /* 0x0000003c14347211 */ /* 0x000fc600078208ff */
[----:B------:R0:W-:Y:S01]  /*24b0*/  @P2 STG.E.U16 desc[UR36][R6.64], R40 ;  /* 0x0000002806002986 */ /* 0x0001e2000c101524 */
[----:B------:R-:W-:Y:S01]  /*24c0*/  LEA.HI.X R53, R20, R61, R21, 0x1, P1 ;  /* 0x0000003d14357211 */ /* 0x000fe200008f0c15 */
[C---:B------:R-:W-:Y:S01]  /*24d0*/  IMAD.SHL.U32 R20, R64.reuse, 0x8, RZ ;  /* 0x0000000840147824 */ /* 0x040fe200078e00ff */
[----:B------:R-:W-:Y:S01]  /*24e0*/  SHF.L.U64.HI R21, R64, 0x3, R65 ;  /* 0x0000000340157819 */ /* 0x000fe20000010241 */
[----:B------:R-:W-:Y:S06]  /*24f0*/  @!P3 BRA `(.L_x_38) ;  /* 0x000000000004b947 */ /* 0x000fec0003800000 */
[----:B------:R1:W5:Y:S02]  /*2500*/  LDG.E.LTC128B.U16 R5, desc[UR36][R52.64+0x2] ;  /* 0x0000022434057981 */ /* 0x000364000c1e1520 */
.L_x_38:
[----:B------:R-:W-:Y:S05]  /*2510*/  BSYNC B1 ;  /* 0x0000000000017941 */ /* 0x000fea0003800000 */
.L_x_37:
[----:B------:R-:W-:Y:S01]  /*2520*/  IMAD.WIDE.U32 R20, R63, R64, R20 ;  /* 0x000000403f147225 */ /* 0x000fe200078e0014 */
[----:B------:R-:W-:-:S03]  /*2530*/  ISETP.GT.AND P1, PT, R4, 0x8, PT ;  /* 0x000000080400780c */ /* 0x000fc60003f24270 */
[----:B-----5:R-:W-:Y:S01]  /*2540*/  HADD2.F32 R10, -RZ, R5.H0_H0 ;  /* 0x20000005ff0a7230 */ /* 0x020fe20000004100 */
[----:B------:R-:W-:Y:S01]  /*2550*/  IADD3 R54, P4, R54, R20, RZ ;  /* 0x0000001436367210 */ /* 0x000fe20007f9e0ff */
[----:B------:R-:W-:Y:S01]  /*2560*/  IMAD.IADD R59, R59, 0x1, R21 ;  /* 0x000000013b3b7824 */ /* 0x000fe200078e0215 */
[----:B------:R-:W-:Y:S02]  /*2570*/  ISETP.GT.AND P2, PT, R3, RZ, P1 ;  /* 0x000000ff0300720c */ /* 0x000fe40000f44270 */
[----:B------:R-:W-:Y:S01]  /*2580*/  FMUL R10, R10, R49 ;  /* 0x000000310a0a7220 */ /* 0x000fe20000400000 */
[----:B------:R-:W-:-:S03]  /*2590*/  IMAD.X R11, R59, 0x1, R11, P4 ;  /* 0x000000013b0b7824 */ /* 0x000fc600020e060b */
[----:B------:R-:W-:Y:S01]  /*25a0*/  FFMA R41, R41, R48, R10 ;  /* 0x0000003029297223 */ /* 0x000fe2000000000a */
[----:B------:R-:W-:-:S04]  /*25b0*/  LEA R10, P4, R54, R60, 0x1 ;  /* 0x0000003c360a7211 */ /* 0x000fc800078808ff */
[----:B------:R-:W-:Y:S02]  /*25c0*/  LEA.HI.X R11, R54, R61, R11, 0x1, P4 ;  /* 0x0000003d360b7211 */ /* 0x000fe400020f0c0b */
[----:B------:R-:W-:Y:S02]  /*25d0*/  F2FP.F16.F32.PACK_AB R41, RZ, R41 ;  /* 0x00000029ff29723e */ /* 0x000fe400000000ff */
[----:B------:R-:W-:-:S03]  /*25e0*/  PRMT R54, R5, 0x7610, R54 ;  /* 0x0000761005367816 */ /* 0x000fc60000000036 */
[----:B------:R2:W-:Y:S04]  /*25f0*/  @P3 STG.E.U16 desc[UR36][R6.64+0x2], R41 ;  /* 0x0000022906003986 */ /* 0x0005e8000c101524 */
[----:B------:R-:W3:Y:S01]  /*2600*/  @P2 LDG.E.LTC128B.U16 R54, desc[UR36][R10.64] ;  /* 0x000000240a362981 */ /* 0x000ee2000c1e1520 */
[----:B------:R-:W-:Y:S01]  /*2610*/  IADD3 R14, P3, R14, R20, RZ ;  /* 0x000000140e0e7210 */ /* 0x000fe20007f7e0ff */
[----:B------:R-:W-:Y:S01]  /*2620*/  BSSY B1, `(.L_x_39) ;  /* 0x0000011000017945 */ /* 0x000fe20003800000 */
[C---:B------:R-:W-:Y:S02]  /*2630*/  SHF.L.U64.HI R21, R12.reuse, 0x4, R13 ;  /* 0x000000040c157819 */ /* 0x040fe4000001020d */
[----:B0-----:R-:W-:Y:S01]  /*2640*/  LEA R40, P4, R12, R6, 0x4 ;  /* 0x000000060c287211 */ /* 0x001fe200078820ff */
[----:B------:R-:W-:Y:S01]  /*2650*/  IMAD.X R15, R15, 0x1, R59, P3 ;  /* 0x000000010f0f7824 */ /* 0x000fe200018e063b */
[----:B------:R-:W-:-:S03]  /*2660*/  ISETP.GT.AND P3, PT, R3, 0x1, P1 ;  /* 0x000000010300780c */ /* 0x000fc60000f64270 */
[----:B--2---:R-:W-:Y:S02]  /*2670*/  IMAD.X R41, R21, 0x1, R7, P4 ;  /* 0x0000000115297824 */ /* 0x004fe400020e0607 */
[----:B------:R-:W-:-:S04]  /*2680*/  IMAD.WIDE.U32 R14, R51, R56, R14 ;  /* 0x00000038330e7225 */ /* 0x000fc800078e000e */
[----:B------:R-:W-:Y:S02]  /*2690*/  IMAD.IADD R15, R57, 0x1, R15 ;  /* 0x00000001390f7824 */ /* 0x000fe400078e020f */
[----:B---3--:R-:W-:-:S05]  /*26a0*/  HADD2.F32 R20, -RZ, R54.H0_H0 ;  /* 0x20000036ff147230 */ /* 0x008fca0000004100 */
[----:B------:R-:W-:Y:S01]  /*26b0*/  FMUL R5, R20, R49 ;  /* 0x0000003114057220 */ /* 0x000fe20000400000 */
[----:B------:R-:W-:-:S03]  /*26c0*/  LEA R20, P5, R14, R60, 0x1 ;  /* 0x0000003c0e147211 */ /* 0x000fc600078a08ff */
[----:B------:R-:W-:Y:S01]  /*26d0*/  FFMA R5, R42, R48, R5 ;  /* 0x000000302a057223 */ /* 0x000fe20000000005 */
[----:B------:R-:W-:-:S04]  /*26e0*/  LEA.HI.X R21, R14, R61, R15, 0x1, P5 ;  /* 0x0000003d0e157211 */ /* 0x000fc800028f0c0f */
[----:B------:R-:W-:-:S05]  /*26f0*/  F2FP.F16.F32.PACK_AB R5, RZ, R5 ;  /* 0x00000005ff05723e */ /* 0x000fca00000000ff */
[----:B------:R0:W-:Y:S01]  /*2700*/  @P2 STG.E.U16 desc[UR36][R40.64], R5 ;  /* 0x0000000528002986 */ /* 0x0001e2000c101524 */
[----:B------:R-:W-:Y:S05]  /*2710*/  @!P3 BRA `(.L_x_40) ;  /* 0x000000000004b947 */ /* 0x000fea0003800000 */
[----:B------:R2:W5:Y:S02]  /*2720*/  LDG.E.LTC128B.U16 R54, desc[UR36][R20.64+0x2] ;  /* 0x0000022414367981 */ /* 0x000564000c1e1520 */
.L_x_40:
[----:B------:R-:W-:Y:S05]  /*2730*/  BSYNC B1 ;  /* 0x0000000000017941 */ /* 0x000fea0003800000 */
.L_x_39:
[----:B-----5:R-:W-:Y:S01]  /*2740*/  HADD2.F32 R14, -RZ, R54.H0_H0 ;  /* 0x20000036ff0e7230 */ /* 0x020fe20000004100 */
[----:B------:R-:W-:Y:S01]  /*2750*/  ISETP.GT.AND P2, PT, R3, 0x8, P0 ;  /* 0x000000080300780c */ /* 0x000fe20000744270 */
[----:B------:R-:W-:Y:S01]  /*2760*/  @P3 IMAD.MOV.U32 R15, RZ, RZ, R41 ;  /* 0x000000ffff0f3224 */ /* 0x000fe200078e0029 */
[----:B------:R-:W-:Y:S02]  /*2770*/  BSSY B1, `(.L_x_41) ;  /* 0x0000009000017945 */ /* 0x000fe40003800000 */
[----:B------:R-:W-:-:S04]  /*2780*/  FMUL R14, R14, R49 ;  /* 0x000000310e0e7220 */ /* 0x000fc80000400000 */
[----:B------:R-:W-:-:S05]  /*2790*/  FFMA R14, R43, R48, R14 ;  /* 0x000000302b0e7223 */ /* 0x000fca000000000e */
[----:B------:R-:W-:-:S04]  /*27a0*/  F2FP.F16.F32.PACK_AB R14, RZ, R14 ;  /* 0x0000000eff0e723e */ /* 0x000fc800000000ff */
[----:B0-----:R-:W-:Y:S01]  /*27b0*/  PRMT R5, R14, 0x7610, R5 ;  /* 0x000076100e057816 */ /* 0x001fe20000000005 */
[----:B------:R-:W-:-:S05]  /*27c0*/  @P3 IMAD.MOV.U32 R14, RZ, RZ, R40 ;  /* 0x000000ffff0e3224 */ /* 0x000fca00078e0028 */
[----:B------:R0:W-:Y:S01]  /*27d0*/  @P3 STG.E.U16 desc[UR36][R14.64+0x2], R5 ;  /* 0x000002050e003986 */ /* 0x0001e2000c101524 */
[----:B------:R-:W-:Y:S05]  /*27e0*/  @!P2 BRA `(.L_x_42) ;  /* 0x000000000004a947 */ /* 0x000fea0003800000 */
[----:B------:R3:W5:Y:S02]  /*27f0*/  LDG.E.LTC128B.U16 R54, desc[UR36][R52.64+0x10] ;  /* 0x0000102434367981 */ /* 0x000764000c1e1520 */
.L_x_42:
[----:B------:R-:W-:Y:S05]  /*2800*/  BSYNC B1 ;  /* 0x0000000000017941 */ /* 0x000fea0003800000 */
.L_x_41:
[----:B0----5:R-:W-:Y:S01]  /*2810*/  HADD2.F32 R14, -RZ, R54.H0_H0 ;  /* 0x20000036ff0e7230 */ /* 0x021fe20000004100 */
[----:B------:R-:W-:Y:S01]  /*2820*/  ISETP.GT.AND P0, PT, R3, 0x9, P0 ;  /* 0x000000090300780c */ /* 0x000fe20000704270 */
[----:B------:R-:W-:Y:S03]  /*2830*/  BSSY B1, `(.L_x_43) ;  /* 0x0000007000017945 */ /* 0x000fe60003800000 */
[----:B------:R-:W-:-:S04]  /*2840*/  FMUL R5, R14, R49 ;  /* 0x000000310e057220 */ /* 0x000fc80000400000 */
[----:B------:R-:W-:-:S05]  /*2850*/  FFMA R5, R44, R48, R5 ;  /* 0x000000302c057223 */ /* 0x000fca0000000005 */
[----:B------:R-:W-:-:S05]  /*2860*/  F2FP.F16.F32.PACK_AB R5, RZ, R5 ;  /* 0x00000005ff05723e */ /* 0x000fca00000000ff */
[----:B------:R0:W-:Y:S01]  /*2870*/  @P2 STG.E.U16 desc[UR36][R6.64+0x10], R5 ;  /* 0x0000100506002986 */ /* 0x0001e2000c101524 */
[----:B------:R-:W-:Y:S05]  /*2880*/  @!P0 BRA `(.L_x_44) ;  /* 0x0000000000048947 */ /* 0x000fea0003800000 */
[----:B------:R4:W5:Y:S02]  /*2890*/  LDG.E.LTC128B.U16 R54, desc[UR36][R52.64+0x12] ;  /* 0x0000122434367981 */ /* 0x000964000c1e1520 */
.L_x_44:
[----:B------:R-:W-:Y:S05]  /*28a0*/  BSYNC B1 ;  /* 0x0000000000017941 */ /* 0x000fea0003800000 */
.L_x_43:
[----:B-----5:R-:W-:Y:S01]  /*28b0*/  HADD2.F32 R14, -RZ, R54.H0_H0 ;  /* 0x20000036ff0e7230 */ /* 0x020fe20000004100 */
        /* <DEDUP_REMOVED lines=8> */
.L_x_46:
[----:B------:R-:W-:Y:S05]  /*2940*/  BSYNC B1 ;  /* 0x0000000000017941 */ /* 0x000fea0003800000 */
.L_x_45:
[----:B0----5:R-:W-:Y:S01]  /*2950*/  HADD2.F32 R14, -RZ, R54.H0_H0 ;  /* 0x20000036ff0e7230 */ /* 0x021fe20000004100 */
[----:B------:R-:W-:Y:S01]  /*2960*/  ISETP.GT.AND P1, PT, R3, 0x9, P1 ;  /* 0x000000090300780c */ /* 0x000fe20000f24270 */
[----:B------:R-:W-:Y:S01]  /*2970*/  @P2 IMAD.MOV.U32 R15, RZ, RZ, R41 ;  /* 0x000000ffff0f2224 */ /* 0x000fe200078e0029 */
[----:B------:R-:W-:Y:S02]  /*2980*/  BSSY B1, `(.L_x_47) ;  /* 0x0000008000017945 */ /* 0x000fe40003800000 */
[----:B------:R-:W-:Y:S01]  /*2990*/  FMUL R5, R14, R49 ;  /* 0x000000310e057220 */ /* 0x000fe20000400000 */
[----:B------:R-:W-:-:S03]  /*29a0*/  @P2 IMAD.MOV.U32 R14, RZ, RZ, R40 ;  /* 0x000000ffff0e2224 */ /* 0x000fc600078e0028 */
[----:B------:R-:W-:-:S05]  /*29b0*/  FFMA R5, R46, R48, R5 ;  /* 0x000000302e057223 */ /* 0x000fca0000000005 */
[----:B------:R-:W-:-:S05]  /*29c0*/  F2FP.F16.F32.PACK_AB R5, RZ, R5 ;  /* 0x00000005ff05723e */ /* 0x000fca00000000ff */
[----:B------:R0:W-:Y:S01]  /*29d0*/  @P2 STG.E.U16 desc[UR36][R14.64+0x10], R5 ;  /* 0x000010050e002986 */ /* 0x0001e2000c101524 */
[----:B------:R-:W-:Y:S05]  /*29e0*/  @!P1 BRA `(.L_x_48) ;  /* 0x0000000000049947 */ /* 0x000fea0003800000 */
[----:B------:R0:W5:Y:S02]  /*29f0*/  LDG.E.LTC128B.U16 R54, desc[UR36][R20.64+0x12] ;  /* 0x0000122414367981 */ /* 0x000164000c1e1520 */
.L_x_48:
[----:B------:R-:W-:Y:S05]  /*2a00*/  BSYNC B1 ;  /* 0x0000000000017941 */ /* 0x000fea0003800000 */
.L_x_47:
[----:B0----5:R-:W-:Y:S01]  /*2a10*/  HADD2.F32 R14, -RZ, R54.H0_H0 ;  /* 0x20000036ff0e7230 */ /* 0x021fe20000004100 */
[----:B------:R-:W-:Y:S01]  /*2a20*/  ISETP.GT.AND P0, PT, R4, 0x80, PT ;  /* 0x000000800400780c */ /* 0x000fe20003f04270 */
[C---:B------:R-:W-:Y:S01]  /*2a30*/  IMAD.SHL.U32 R63, R64.reuse, 0x100, RZ ;  /* 0x00000100403f7824 */ /* 0x040fe200078e00ff */
[----:B------:R-:W-:Y:S01]  /*2a40*/  SHF.L.U64.HI R65, R64, 0x8, R65 ;  /* 0x0000000840417819 */ /* 0x000fe20000010241 */
[----:B--2---:R-:W-:Y:S02]  /*2a50*/  @P1 IMAD.MOV.U32 R20, RZ, RZ, R40 ;  /* 0x000000ffff141224 */ /* 0x004fe400078e0028 */
[----:B------:R-:W-:Y:S01]  /*2a60*/  FMUL R14, R14, R49 ;  /* 0x000000310e0e7220 */ /* 0x000fe20000400000 */
[----:B------:R-:W-:Y:S01]  /*2a70*/  ISETP.GT.AND P3, PT, R3, RZ, P0 ;  /* 0x000000ff0300720c */ /* 0x000fe20000764270 */
[----:B------:R-:W-:Y:S02]  /*2a80*/  @P1 IMAD.MOV.U32 R21, RZ, RZ, R41 ;  /* 0x000000ffff151224 */ /* 0x000fe400078e0029 */
[----:B------:R-:W-:Y:S01]  /*2a90*/  FFMA R47, R47, R48, R14 ;  /* 0x000000302f2f7223 */ /* 0x000fe2000000000e */
[----:B------:R-:W-:-:S04]  /*2aa0*/  IADD3 R14, P2, R63, R8, RZ ;  /* 0x000000083f0e7210 */ /* 0x000fc80007f5e0ff */
[----:B------:R-:W-:Y:S01]  /*2ab0*/  F2FP.F16.F32.PACK_AB R47, RZ, R47 ;  /* 0x0000002fff2f723e */ /* 0x000fe200000000ff */
[----:B------:R-:W-:-:S04]  /*2ac0*/  IMAD.X R15, R65, 0x1, R9, P2 ;  /* 0x00000001410f7824 */ /* 0x000fc800010e0609 */
[----:B------:R0:W-:Y:S04]  /*2ad0*/  @P1 STG.E.U16 desc[UR36][R20.64+0x12], R47 ;  /* 0x0000122f14001986 */ /* 0x0001e8000c101524 */
[----:B------:R-:W2:Y:S01]  /*2ae0*/  @P3 LDG.E.LTC128B.U16 R54, desc[UR36][R14.64] ;  /* 0x000000240e363981 */ /* 0x000ea2000c1e1520 */
[C---:B------:R-:W-:Y:S01]  /*2af0*/  IMAD.SHL.U32 R59, R12.reuse, 0x100, RZ ;  /* 0x000001000c3b7824 */ /* 0x040fe200078e00ff */
[----:B------:R-:W-:Y:S02]  /*2b00*/  LOP3.LUT R57, R63, 0x2, RZ, 0xfc, !PT ;  /* 0x000000023f397812 */ /* 0x000fe400078efcff */
[----:B------:R-:W-:Y:S02]  /*2b10*/  ISETP.GT.AND P2, PT, R3, 0x1, P0 ;  /* 0x000000010300780c */ /* 0x000fe40000744270 */
[----:B------:R-:W-:-:S02]  /*2b20*/  SHF.L.U64.HI R61, R12, 0x8, R13 ;  /* 0x000000080c3d7819 */ /* 0x000fc4000001020d */
[----:B------:R-:W-:-:S05]  /*2b30*/  IADD3 R12, P4, R57, R8, RZ ;  /* 0x00000008390c7210 */ /* 0x000fca0007f9e0ff */
[----:B------:R-:W-:Y:S02]  /*2b40*/  IMAD.X R13, R65, 0x1, R9, P4 ;  /* 0x00000001410d7824 */ /* 0x000fe400020e0609 */
[----:B--2---:R-:W-:-:S05]  /*2b50*/  HADD2.F32 R42, -RZ, R54.H0_H0 ;  /* 0x20000036ff2a7230 */ /* 0x004fca0000004100 */
[----:B------:R-:W-:Y:S01]  /*2b60*/  FMUL R5, R42, R49 ;  /* 0x000000312a057220 */ /* 0x000fe20000400000 */
[----:B------:R-:W-:-:S03]  /*2b70*/  IADD3 R42, P1, R59, R6, RZ ;  /* 0x000000063b2a7210 */ /* 0x000fc60007f3e0ff */
[----:B------:R-:W-:Y:S02]  /*2b80*/  FFMA R5, R32, R48, R5 ;  /* 0x0000003020057223 */ /* 0x000fe40000000005 */
[----:B------:R-:W-:-:S03]  /*2b90*/  IMAD.X R43, R61, 0x1, R7, P1 ;  /* 0x000000013d2b7824 */ /* 0x000fc600008e0607 */
[----:B------:R-:W-:-:S04]  /*2ba0*/  F2FP.F16.F32.PACK_AB R5, RZ, R5 ;  /* 0x00000005ff05723e */ /* 0x000fc800000000ff */
[----:B0-----:R-:W-:-:S05]  /*2bb0*/  PRMT R21, R5, 0x7610, R21 ;  /* 0x0000761005157816 */ /* 0x001fca0000000015 */
[----:B------:R0:W-:Y:S04]  /*2bc0*/  @P3 STG.E.U16 desc[UR36][R42.64], R21 ;  /* 0x000000152a003986 */ /* 0x0001e8000c101524 */
[----:B------:R-:W2:Y:S01]  /*2bd0*/  @P2 LDG.E.LTC128B.U16 R54, desc[UR36][R12.64] ;  /* 0x000000240c362981 */ /* 0x000ea2000c1e1520 */
[----:B------:R-:W-:Y:S01]  /*2be0*/  LOP3.LUT R55, R59, 0x2, RZ, 0xfc, !PT ;  /* 0x000000023b377812 */ /* 0x000fe200078efcff */
[----:B------:R-:W-:Y:S01]  /*2bf0*/  BSSY B1, `(.L_x_49) ;  /* 0x000000e000017945 */ /* 0x000fe20003800000 */
[----:B------:R-:W-:Y:S02]  /*2c00*/  ISETP.GT.AND P1, PT, R4, 0x88, PT ;  /* 0x000000880400780c */ /* 0x000fe40003f24270 */
[----:B------:R-:W-:Y:S02]  /*2c10*/  IADD3 R32, P4, R55, R6, RZ ;  /* 0x0000000637207210 */ /* 0x000fe40007f9e0ff */
[----:B------:R-:W-:Y:S01]  /*2c20*/  ISETP.GT.AND P3, PT, R3, RZ, P1 ;  /* 0x000000ff0300720c */ /* 0x000fe20000f64270 */
[----:B--2---:R-:W-:-:S05]  /*2c30*/  HADD2.F32 R20, -RZ, R54.H0_H0 ;  /* 0x20000036ff147230 */ /* 0x004fca0000004100 */
[----:B------:R-:W-:-:S04]  /*2c40*/  FMUL R20, R20, R49 ;  /* 0x0000003114147220 */ /* 0x000fc80000400000 */
[----:B------:R-:W-:Y:S01]  /*2c50*/  FFMA R20, R33, R48, R20 ;  /* 0x0000003021147223 */ /* 0x000fe20000000014 */
[----:B------:R-:W-:-:S04]  /*2c60*/  IMAD.X R33, R61, 0x1, R7, P4 ;  /* 0x000000013d217824 */ /* 0x000fc800020e0607 */
[----:B------:R-:W-:Y:S02]  /*2c70*/  F2FP.F16.F32.PACK_AB R5, RZ, R20 ;  /* 0x00000014ff05723e */ /* 0x000fe400000000ff */
[----:B------:R-:W-:-:S03]  /*2c80*/  IADD3 R20, P4, R63, R10, RZ ;  /* 0x0000000a3f147210 */ /* 0x000fc60007f9e0ff */
[----:B------:R2:W-:Y:S02]  /*2c90*/  @P2 STG.E.U16 desc[UR36][R32.64], R5 ;  /* 0x0000000520002986 */ /* 0x0005e4000c101524 */
[----:B0-----:R-:W-:Y:S01]  /*2ca0*/  IMAD.X R21, R65, 0x1, R11, P4 ;  /* 0x0000000141157824 */ /* 0x001fe200020e060b */
[----:B------:R-:W-:Y:S07]  /*2cb0*/  @!P3 BRA `(.L_x_50) ;  /* 0x000000000004b947 */ /* 0x000fee0003800000 */
[----:B------:R0:W5:Y:S02]  /*2cc0*/  LDG.E.LTC128B.U16 R54, desc[UR36][R20.64] ;  /* 0x0000002414367981 */ /* 0x000164000c1e1520 */
.L_x_50:
[----:B------:R-:W-:Y:S05]  /*2cd0*/  BSYNC B1 ;  /* 0x0000000000017941 */ /* 0x000fea0003800000 */
.L_x_49:
[----:B-----5:R-:W-:Y:S01]  /*2ce0*/  HADD2.F32 R12, -RZ, R54.H0_H0 ;  /* 0x20000036ff0c7230 */ /* 0x020fe20000004100 */
[----:B------:R-:W-:Y:S01]  /*2cf0*/  ISETP.GT.AND P2, PT, R3, 0x1, P1 ;  /* 0x000000010300780c */ /* 0x000fe20000f44270 */
[----:B------:R-:W-:Y:S03]  /*2d00*/  BSSY B1, `(.L_x_51) ;  /* 0x000000b000017945 */ /* 0x000fe60003800000 */
[----:B--2---:R-:W-:Y:S01]  /*2d10*/  FMUL R5, R12, R49 ;  /* 0x000000310c057220 */ /* 0x004fe20000400000 */
[----:B------:R-:W-:-:S03]  /*2d20*/  IADD3 R12, P4, R59, R40, RZ ;  /* 0x000000283b0c7210 */ /* 0x000fc60007f9e0ff */
[----:B------:R-:W-:Y:S02]  /*2d30*/  FFMA R5, R34, R48, R5 ;  /* 0x0000003022057223 */ /* 0x000fe40000000005 */
[----:B------:R-:W-:-:S03]  /*2d40*/  IMAD.X R13, R61, 0x1, R41, P4 ;  /* 0x000000013d0d7824 */ /* 0x000fc600020e0629 */
[----:B------:R-:W-:-:S05]  /*2d50*/  F2FP.F16.F32.PACK_AB R5, RZ, R5 ;  /* 0x00000005ff05723e */ /* 0x000fca00000000ff */
[----:B------:R2:W-:Y:S01]  /*2d60*/  @P3 STG.E.U16 desc[UR36][R12.64], R5 ;  /* 0x000000050c003986 */ /* 0x0005e2000c101524 */
[----:B------:R-:W-:Y:S05]  /*2d70*/  @!P2 BRA `(.L_x_52) ;  /* 0x00000000000ca947 */ /* 0x000fea0003800000 */
[----:B------:R-:W-:-:S05]  /*2d80*/  IADD3 R32, P3, R57, R10, RZ ;  /* 0x0000000a39207210 */ /* 0x000fca0007f7e0ff */
[----:B------:R-:W-:-:S05]  /*2d90*/  IMAD.X R33, R65, 0x1, R11, P3 ;  /* 0x0000000141217824 */ /* 0x000fca00018e060b */
[----:B------:R0:W5:Y:S03]  /*2da0*/  LDG.E.LTC128B.U16 R54, desc[UR36][R32.64] ;  /* 0x0000002420367981 */ /* 0x000166000c1e1520 */
.L_x_52:
[----:B------:R-:W-:Y:S05]  /*2db0*/  BSYNC B1 ;  /* 0x0000000000017941 */ /* 0x000fea0003800000 */
.L_x_51:
[----:B0----5:R-:W-:Y:S01]  /*2dc0*/  HADD2.F32 R32, -RZ, R54.H0_H0 ;  /* 0x20000036ff207230 */ /* 0x021fe20000004100 */
[----:B-1-34-:R-:W-:Y:S02]  /*2dd0*/  LOP3.LUT R53, R63, 0x10, RZ, 0xfc, !PT ;  /* 0x000000103f357812 */ /* 0x01afe400078efcff */
[----:B------:R-:W-:Y:S02]  /*2de0*/  ISETP.GT.AND P3, PT, R3, 0x8, P0 ;  /* 0x000000080300780c */ /* 0x000fe40000764270 */
[----:B------:R-:W-:Y:S01]  /*2df0*/  FMUL R32, R32, R49 ;  /* 0x0000003120207220 */ /* 0x000fe20000400000 */
[----:B------:R-:W-:-:S03]  /*2e00*/  IADD3 R34, P5, R53, R8, RZ ;  /* 0x0000000835227210 */ /* 0x000fc60007fbe0ff */
[----:B------:R-:W-:Y:S01]  /*2e10*/  FFMA R35, R35, R48, R32 ;  /* 0x0000003023237223 */ /* 0x000fe20000000020 */
[----:B------:R-:W-:-:S04]  /*2e20*/  IADD3 R32, P4, R55, R40, RZ ;  /* 0x0000002837207210 */ /* 0x000fc80007f9e0ff */
[----:B--2---:R-:W-:Y:S01]  /*2e30*/  F2FP.F16.F32.PACK_AB R5, RZ, R35 ;  /* 0x00000023ff05723e */ /* 0x004fe200000000ff */
[----:B------:R-:W-:Y:S02]  /*2e40*/  IMAD.X R33, R61, 0x1, R41, P4 ;  /* 0x000000013d217824 */ /* 0x000fe400020e0629 */
[----:B------:R-:W-:Y:S01]  /*2e50*/  IMAD.X R35, R65, 0x1, R9, P5 ;  /* 0x0000000141237824 */ /* 0x000fe200028e0609 */
[----:B------:R-:W-:-:S05]  /*2e60*/  PRMT R45, R5, 0x7610, R45 ;  /* 0x00007610052d7816 */ /* 0x000fca000000002d */
[----:B------:R0:W-:Y:S04]  /*2e70*/  @P2 STG.E.U16 desc[UR36][R32.64], R45 ;  /* 0x0000002d20002986 */ /* 0x0001e8000c101524 */
[----:B------:R-:W2:Y:S01]  /*2e80*/  @P3 LDG.E.LTC128B.U16 R54, desc[UR36][R34.64] ;  /* 0x0000002422363981 */ /* 0x000ea2000c1e1520 */
[----:B------:R-:W-:Y:S02]  /*2e90*/  LOP3.LUT R51, R59, 0x10, RZ, 0xfc, !PT ;  /* 0x000000103b337812 */ /* 0x000fe400078efcff */
[----:B------:R-:W-:Y:S02]  /*2ea0*/  LOP3.LUT R47, R63, 0x12, RZ, 0xfc, !PT ;  /* 0x000000123f2f7812 */ /* 0x000fe400078efcff */
[----:B------:R-:W-:Y:S02]  /*2eb0*/  ISETP.GT.AND P0, PT, R3, 0x9, P0 ;  /* 0x000000090300780c */ /* 0x000fe40000704270 */
[----:B------:R-:W-:-:S05]  /*2ec0*/  IADD3 R8, P4, R47, R8, RZ ;  /* 0x000000082f087210 */ /* 0x000fca0007f9e0ff */
[----:B------:R-:W-:Y:S02]  /*2ed0*/  IMAD.X R9, R65, 0x1, R9, P4 ;  /* 0x0000000141097824 */ /* 0x000fe400020e0609 */
[----:B--2---:R-:W-:-:S05]  /*2ee0*/  HADD2.F32 R44, -RZ, R54.H0_H0 ;  /* 0x20000036ff2c7230 */ /* 0x004fca0000004100 */
[----:B------:R-:W-:Y:S01]  /*2ef0*/  FMUL R5, R44, R49 ;  /* 0x000000312c057220 */ /* 0x000fe20000400000 */
[----:B------:R-:W-:-:S03]  /*2f00*/  IADD3 R44, P2, R51, R6, RZ ;  /* 0x00000006332c7210 */ /* 0x000fc60007f5e0ff */
[----:B------:R-:W-:Y:S02]  /*2f10*/  FFMA R5, R36, R48, R5 ;  /* 0x0000003024057223 */ /* 0x000fe40000000005 */
[----:B0-----:R-:W-:-:S03]  /*2f20*/  IMAD.X R45, R61, 0x1, R7, P2 ;  /* 0x000000013d2d7824 */ /* 0x001fc600010e0607 */
[----:B------:R-:W-:-:S05]  /*2f30*/  F2FP.F16.F32.PACK_AB R5, RZ, R5 ;  /* 0x00000005ff05723e */ /* 0x000fca00000000ff */
[----:B------:R0:W-:Y:S04]  /*2f40*/  @P3 STG.E.U16 desc[UR36][R44.64], R5 ;  /* 0x000000052c003986 */ /* 0x0001e8000c101524 */
[----:B------:R-:W2:Y:S01]  /*2f50*/  @P0 LDG.E.LTC128B.U16 R54, desc[UR36][R8.64] ;  /* 0x0000002408360981 */ /* 0x000ea2000c1e1520 */
[----:B------:R-:W-:Y:S01]  /*2f60*/  LOP3.LUT R33, R59, 0x12, RZ, 0xfc, !PT ;  /* 0x000000123b217812 */ /* 0x000fe200078efcff */
[----:B------:R-:W-:Y:S01]  /*2f70*/  BSSY B1, `(.L_x_53) ;  /* 0x000000d000017945 */ /* 0x000fe20003800000 */
[----:B------:R-:W-:Y:S02]  /*2f80*/  ISETP.GT.AND P2, PT, R3, 0x8, P1 ;  /* 0x000000080300780c */ /* 0x000fe40000f44270 */
[----:B------:R-:W-:-:S05]  /*2f90*/  IADD3 R6, P3, R33, R6, RZ ;  /* 0x0000000621067210 */ /* 0x000fca0007f7e0ff */
[----:B------:R-:W-:Y:S02]  /*2fa0*/  IMAD.X R7, R61, 0x1, R7, P3 ;  /* 0x000000013d077824 */ /* 0x000fe400018e0607 */
[----:B--2---:R-:W-:-:S05]  /*2fb0*/  HADD2.F32 R32, -RZ, R54.H0_H0 ;  /* 0x20000036ff207230 */ /* 0x004fca0000004100 */
[----:B------:R-:W-:-:S04]  /*2fc0*/  FMUL R32, R32, R49 ;  /* 0x0000003120207220 */ /* 0x000fc80000400000 */
[----:B------:R-:W-:-:S05]  /*2fd0*/  FFMA R32, R37, R48, R32 ;  /* 0x0000003025207223 */ /* 0x000fca0000000020 */
[----:B------:R-:W-:-:S05]  /*2fe0*/  F2FP.F16.F32.PACK_AB R32, RZ, R32 ;  /* 0x00000020ff20723e */ /* 0x000fca00000000ff */
[----:B------:R0:W-:Y:S01]  /*2ff0*/  @P0 STG.E.U16 desc[UR36][R6.64], R32 ;  /* 0x0000002006000986 */ /* 0x0001e2000c101524 */
[----:B------:R-:W-:Y:S05]  /*3000*/  @!P2 BRA `(.L_x_54) ;  /* 0x00000000000ca947 */ /* 0x000fea0003800000 */
[----:B0-----:R-:W-:-:S05]  /*3010*/  IADD3 R6, P0, R53, R10, RZ ;  /* 0x0000000a35067210 */ /* 0x001fca0007f1e0ff */
[----:B------:R-:W-:-:S05]  /*3020*/  IMAD.X R7, R65, 0x1, R11, P0 ;  /* 0x0000000141077824 */ /* 0x000fca00000e060b */
[----:B------:R1:W5:Y:S03]  /*3030*/  LDG.E.LTC128B.U16 R54, desc[UR36][R6.64] ;  /* 0x0000002406367981 */ /* 0x000366000c1e1520 */
.L_x_54:
[----:B------:R-:W-:Y:S05]  /*3040*/  BSYNC B1 ;  /* 0x0000000000017941 */ /* 0x000fea0003800000 */
.L_x_53:
[----:B01---5:R-:W-:Y:S01]  /*3050*/  HADD2.F32 R6, -RZ, R54.H0_H0 ;  /* 0x20000036ff067230 */ /* 0x023fe20000004100 */
[----:B------:R-:W-:Y:S01]  /*3060*/  ISETP.GT.AND P1, PT, R3, 0x9, P1 ;  /* 0x000000090300780c */ /* 0x000fe20000f24270 */
[----:B------:R-:W-:Y:S03]  /*3070*/  BSSY B1, `(.L_x_55) ;  /* 0x000000b000017945 */ /* 0x000fe60003800000 */
[----:B------:R-:W-:Y:S01]  /*3080*/  FMUL R5, R6, R49 ;  /* 0x0000003106057220 */ /* 0x000fe20000400000 */
[----:B------:R-:W-:-:S03]  /*3090*/  IADD3 R6, P0, R51, R40, RZ ;  /* 0x0000002833067210 */ /* 0x000fc60007f1e0ff */
[----:B------:R-:W-:Y:S02]  /*30a0*/  FFMA R5, R38, R48, R5 ;  /* 0x0000003026057223 */ /* 0x000fe40000000005 */
[----:B------:R-:W-:Y:S01]  /*30b0*/  IMAD.X R7, R61, 0x1, R41, P0 ;  /* 0x000000013d077824 */ /* 0x000fe200000e0629 */
[----:B------:R-:W-:Y:S02]  /*30c0*/  IADD3 R8, P0, R47, R10, RZ ;  /* 0x0000000a2f087210 */ /* 0x000fe40007f1e0ff */
[----:B------:R-:W-:-:S03]  /*30d0*/  F2FP.F16.F32.PACK_AB R5, RZ, R5 ;  /* 0x00000005ff05723e */ /* 0x000fc600000000ff */
[----:B------:R-:W-:Y:S02]  /*30e0*/  IMAD.X R9, R65, 0x1, R11, P0 ;  /* 0x0000000141097824 */ /* 0x000fe400000e060b */
[----:B------:R0:W-:Y:S01]  /*30f0*/  @P2 STG.E.U16 desc[UR36][R6.64], R5 ;  /* 0x0000000506002986 */ /* 0x0001e2000c101524 */
[----:B------:R-:W-:Y:S05]  /*3100*/  @!P1 BRA `(.L_x_56) ;  /* 0x0000000000049947 */ /* 0x000fea0003800000 */
[----:B------:R1:W5:Y:S02]  /*3110*/  LDG.E.LTC128B.U16 R54, desc[UR36][R8.64] ;  /* 0x0000002408367981 */ /* 0x000364000c1e1520 */
.L_x_56:
[----:B------:R-:W-:Y:S05]  /*3120*/  BSYNC B1 ;  /* 0x0000000000017941 */ /* 0x000fea0003800000 */
.L_x_55:
[----:B0----5:R-:W-:Y:S01]  /*3130*/  HADD2.F32 R6, -RZ, R54.H0_H0 ;  /* 0x20000036ff067230 */ /* 0x021fe20000004100 */
[----:B------:R-:W-:Y:S01]  /*3140*/  ISETP.GT.AND P0, PT, R4, 0x100, PT ;  /* 0x000001000400780c */ /* 0x000fe20003f04270 */
[----:B------:R-:W-:Y:S03]  /*3150*/  BSSY B1, `(.L_x_57) ;  /* 0x000000c000017945 */ /* 0x000fe60003800000 */
[----:B------:R-:W-:Y:S01]  /*3160*/  FMUL R6, R6, R49 ;  /* 0x0000003106067220 */ /* 0x000fe20000400000 */
[----:B------:R-:W-:-:S03]  /*3170*/  ISETP.GT.AND P2, PT, R3, RZ, P0 ;  /* 0x000000ff0300720c */ /* 0x000fc60000744270 */
[----:B------:R-:W-:Y:S01]  /*3180*/  FFMA R39, R39, R48, R6 ;  /* 0x0000003027277223 */ /* 0x000fe20000000006 */
[----:B------:R-:W-:-:S04]  /*3190*/  IADD3 R6, P3, R33, R40, RZ ;  /* 0x0000002821067210 */ /* 0x000fc80007f7e0ff */
[----:B------:R-:W-:Y:S01]  /*31a0*/  F2FP.F16.F32.PACK_AB R39, RZ, R39 ;  /* 0x00000027ff27723e */ /* 0x000fe200000000ff */
[----:B------:R-:W-:-:S05]  /*31b0*/  IMAD.X R7, R61, 0x1, R41, P3 ;  /* 0x000000013d077824 */ /* 0x000fca00018e0629 */
[----:B------:R0:W-:Y:S01]  /*31c0*/  @P1 STG.E.U16 desc[UR36][R6.64], R39 ;  /* 0x0000002706001986 */ /* 0x0001e2000c101524 */
[----:B------:R-:W-:Y:S05]  /*31d0*/  @!P2 BRA `(.L_x_58) ;  /* 0x00000000000ca947 */ /* 0x000fea0003800000 */
[----:B0-----:R-:W-:-:S05]  /*31e0*/  IADD3 R6, P1, R14, R63, RZ ;  /* 0x0000003f0e067210 */ /* 0x001fca0007f3e0ff */
[----:B------:R-:W-:-:S05]  /*31f0*/  IMAD.X R7, R15, 0x1, R65, P1 ;  /* 0x000000010f077824 */ /* 0x000fca00008e0641 */
[----:B------:R2:W5:Y:S03]  /*3200*/  LDG.E.LTC128B.U16 R54, desc[UR36][R6.64] ;  /* 0x0000002406367981 */ /* 0x000566000c1e1520 */
.L_x_58:
[----:B------:R-:W-:Y:S05]  /*3210*/  BSYNC B1 ;  /* 0x0000000000017941 */ /* 0x000fea0003800000 */
.L_x_57:
[----:B0-2--5:R-:W-:Y:S01]  /*3220*/  HADD2.F32 R6, -RZ, R54.H0_H0 ;  /* 0x20000036ff067230 */ /* 0x025fe20000004100 */
[----:B------:R-:W-:Y:S01]  /*3230*/  ISETP.GT.AND P3, PT, R3, 0x1, P0 ;  /* 0x000000010300780c */ /* 0x000fe20000764270 */
[----:B------:R-:W-:Y:S03]  /*3240*/  BSSY B1, `(.L_x_59) ;  /* 0x000000b000017945 */ /* 0x000fe60003800000 */
[----:B------:R-:W-:Y:S01]  /*3250*/  FMUL R5, R6, R49 ;  /* 0x0000003106057220 */ /* 0x000fe20000400000 */
[----:B------:R-:W-:-:S03]  /*3260*/  IADD3 R6, P1, R42, R59, RZ ;  /* 0x0000003b2a067210 */ /* 0x000fc60007f3e0ff */
[----:B------:R-:W-:Y:S02]  /*3270*/  FFMA R5, R24, R48, R5 ;  /* 0x0000003018057223 */ /* 0x000fe40000000005 */
[----:B------:R-:W-:-:S03]  /*3280*/  IMAD.X R7, R43, 0x1, R61, P1 ;  /* 0x000000012b077824 */ /* 0x000fc600008e063d */
[----:B------:R-:W-:-:S05]  /*3290*/  F2FP.F16.F32.PACK_AB R5, RZ, R5 ;  /* 0x00000005ff05723e */ /* 0x000fca00000000ff */
[----:B------:R0:W-:Y:S01]  /*32a0*/  @P2 STG.E.U16 desc[UR36][R6.64], R5 ;  /* 0x0000000506002986 */ /* 0x0001e2000c101524 */
[----:B------:R-:W-:Y:S05]  /*32b0*/  @!P3 BRA `(.L_x_60) ;  /* 0x00000000000cb947 */ /* 0x000fea0003800000 */
[----:B0-----:R-:W-:-:S05]  /*32c0*/  IADD3 R6, P1, R57, R14, RZ ;  /* 0x0000000e39067210 */ /* 0x001fca0007f3e0ff */
[----:B------:R-:W-:-:S05]  /*32d0*/  IMAD.X R7, R15, 0x1, R65, P1 ;  /* 0x000000010f077824 */ /* 0x000fca00008e0641 */
[----:B------:R2:W5:Y:S03]  /*32e0*/  LDG.E.LTC128B.U16 R54, desc[UR36][R6.64] ;  /* 0x0000002406367981 */ /* 0x000566000c1e1520 */
.L_x_60:
[----:B------:R-:W-:Y:S05]  /*32f0*/  BSYNC B1 ;  /* 0x0000000000017941 */ /* 0x000fea0003800000 */
.L_x_59:
[----:B0-2--5:R-:W-:Y:S01]  /*3300*/  HADD2.F32 R6, -RZ, R54.H0_H0 ;  /* 0x20000036ff067230 */ /* 0x025fe20000004100 */
[----:B------:R-:W-:Y:S01]  /*3310*/  ISETP.GT.AND P1, PT, R4, 0x108, PT ;  /* 0x000001080400780c */ /* 0x000fe20003f24270 */
[----:B------:R-:W-:Y:S01]  /*3320*/  BSSY B1, `(.L_x_61) ;  /* 0x000000c000017945 */ /* 0x000fe20003800000 */
[----:B------:R-:W-:Y:S02]  /*3330*/  IADD3 R4, P4, R55, R42, RZ ;  /* 0x0000002a37047210 */ /* 0x000fe40007f9e0ff */
[----:B------:R-:W-:Y:S01]  /*3340*/  FMUL R6, R6, R49 ;  /* 0x0000003106067220 */ /* 0x000fe20000400000 */
[----:B------:R-:W-:Y:S02]  /*3350*/  ISETP.GT.AND P2, PT, R3, RZ, P1 ;  /* 0x000000ff0300720c */ /* 0x000fe40000f44270 */
[----:B------:R-:W-:Y:S02]  /*3360*/  IMAD.X R5, R43, 0x1, R61, P4 ;  /* 0x000000012b057824 */ /* 0x000fe400020e063d */
[----:B------:R-:W-:-:S05]  /*3370*/  FFMA R6, R25, R48, R6 ;  /* 0x0000003019067223 */ /* 0x000fca0000000006 */
[----:B------:R-:W-:-:S05]  /*3380*/  F2FP.F16.F32.PACK_AB R6, RZ, R6 ;  /* 0x00000006ff06723e */ /* 0x000fca00000000ff */
[----:B------:R0:W-:Y:S01]  /*3390*/  @P3 STG.E.U16 desc[UR36][R4.64], R6 ;  /* 0x0000000604003986 */ /* 0x0001e2000c101524 */
[----:B------:R-:W-:Y:S05]  /*33a0*/  @!P2 BRA `(.L_x_62) ;  /* 0x00000000000ca947 */ /* 0x000fea0003800000 */
[----:B0-----:R-:W-:-:S05]  /*33b0*/  IADD3 R4, P3, R20, R63, RZ ;  /* 0x0000003f14047210 */ /* 0x001fca0007f7e0ff */
[----:B------:R-:W-:-:S05]  /*33c0*/  IMAD.X R5, R21, 0x1, R65, P3 ;  /* 0x0000000115057824 */ /* 0x000fca00018e0641 */
[----:B------:R2:W5:Y:S03]  /*33d0*/  LDG.E.LTC128B.U16 R54, desc[UR36][R4.64] ;  /* 0x0000002404367981 */ /* 0x000566000c1e1520 */
.L_x_62:
[----:B------:R-:W-:Y:S05]  /*33e0*/  BSYNC B1 ;  /* 0x0000000000017941 */ /* 0x000fea0003800000 */
.L_x_61:
[----:B0-2--5:R-:W-:Y:S01]  /*33f0*/  HADD2.F32 R4, -RZ, R54.H0_H0 ;  /* 0x20000036ff047230 */ /* 0x025fe20000004100 */
[----:B------:R-:W-:Y:S01]  /*3400*/  ISETP.GT.AND P3, PT, R3, 0x1, P1 ;  /* 0x000000010300780c */ /* 0x000fe20000f64270 */
[----:B------:R-:W-:Y:S03]  /*3410*/  BSSY B1, `(.L_x_63) ;  /* 0x000000b000017945 */ /* 0x000fe60003800000 */
[----:B------:R-:W-:Y:S01]  /*3420*/  FMUL R5, R4, R49 ;  /* 0x0000003104057220 */ /* 0x000fe20000400000 */
[----:B------:R-:W-:-:S03]  /*3430*/  IADD3 R4, P4, R12, R59, RZ ;  /* 0x0000003b0c047210 */ /* 0x000fc60007f9e0ff */
[----:B------:R-:W-:-:S05]  /*3440*/  FFMA R5, R26, R48, R5 ;  /* 0x000000301a057223 */ /* 0x000fca0000000005 */
[----:B------:R-:W-:Y:S01]  /*3450*/  F2FP.F16.F32.PACK_AB R6, RZ, R5 ;  /* 0x00000005ff06723e */ /* 0x000fe200000000ff */
[----:B------:R-:W-:-:S05]  /*3460*/  IMAD.X R5, R13, 0x1, R61, P4 ;  /* 0x000000010d057824 */ /* 0x000fca00020e063d */
[----:B------:R0:W-:Y:S01]  /*3470*/  @P2 STG.E.U16 desc[UR36][R4.64], R6 ;  /* 0x0000000604002986 */ /* 0x0001e2000c101524 */
[----:B------:R-:W-:Y:S05]  /*3480*/  @!P3 BRA `(.L_x_64) ;  /* 0x00000000000cb947 */ /* 0x000fea0003800000 */
[----:B0-----:R-:W-:-:S05]  /*3490*/  IADD3 R4, P2, R20, R57, RZ ;  /* 0x0000003914047210 */ /* 0x001fca0007f5e0ff */
[----:B------:R-:W-:-:S05]  /*34a0*/  IMAD.X R5, R21, 0x1, R65, P2 ;  /* 0x0000000115057824 */ /* 0x000fca00010e0641 */
[----:B------:R2:W5:Y:S03]  /*34b0*/  LDG.E.LTC128B.U16 R54, desc[UR36][R4.64] ;  /* 0x0000002404367981 */ /* 0x000566000c1e1520 */
.L_x_64:
[----:B------:R-:W-:Y:S05]  /*34c0*/  BSYNC B1 ;  /* 0x0000000000017941 */ /* 0x000fea0003800000 */
.L_x_63:
[----:B0-2--5:R-:W-:Y:S01]  /*34d0*/  HADD2.F32 R4, -RZ, R54.H0_H0 ;  /* 0x20000036ff047230 */ /* 0x025fe20000004100 */
[----:B------:R-:W-:Y:S01]  /*34e0*/  ISETP.GT.AND P2, PT, R3, 0x8, P0 ;  /* 0x000000080300780c */ /* 0x000fe20000744270 */
[----:B------:R-:W-:Y:S03]  /*34f0*/  BSSY B1, `(.L_x_65) ;  /* 0x000000b000017945 */ /* 0x000fe60003800000 */
[----:B------:R-:W-:-:S04]  /*3500*/  FMUL R4, R4, R49 ;  /* 0x0000003104047220 */ /* 0x000fc80000400000 */
        /* <DEDUP_REMOVED lines=9> */
.L_x_66:
[----:B------:R-:W-:Y:S05]  /*35a0*/  BSYNC B1 ;  /* 0x0000000000017941 */ /* 0x000fea0003800000 */
.L_x_65:
[----:B0-2--5:R-:W-:Y:S01]  /*35b0*/  HADD2.F32 R4, -RZ, R54.H0_H0 ;  /* 0x20000036ff047230 */ /* 0x025fe20000004100 */
[----:B------:R-:W-:Y:S01]  /*35c0*/  ISETP.GT.AND P0, PT, R3, 0x9, P0 ;  /* 0x000000090300780c */ /* 0x000fe20000704270 */
[----:B------:R-:W-:Y:S03]  /*35d0*/  BSSY B1, `(.L_x_67) ;  /* 0x000000c000017945 */ /* 0x000fe60003800000 */
[----:B------:R-:W-:Y:S01]  /*35e0*/  FMUL R5, R4, R49 ;  /* 0x0000003104057220 */ /* 0x000fe20000400000 */
[----:B------:R-:W-:-:S03]  /*35f0*/  IADD3 R4, P3, R51, R42, RZ ;  /* 0x0000002a33047210 */ /* 0x000fc60007f7e0ff */
[----:B------:R-:W-:-:S05]  /*3600*/  FFMA R5, R28, R48, R5 ;  /* 0x000000301c057223 */ /* 0x000fca0000000005 */
[----:B------:R-:W-:Y:S01]  /*3610*/  F2FP.F16.F32.PACK_AB R7, RZ, R5 ;  /* 0x00000005ff07723e */ /* 0x000fe200000000ff */
[----:B------:R-:W-:Y:S01]  /*3620*/  IMAD.X R5, R43, 0x1, R61, P3 ;  /* 0x000000012b057824 */ /* 0x000fe200018e063d */
[----:B------:R-:W-:Y:S02]  /*3630*/  IADD3 R6, P3, R47, R14, RZ ;  /* 0x0000000e2f067210 */ /* 0x000fe40007f7e0ff */
[----:B-1----:R-:W-:-:S03]  /*3640*/  PRMT R8, R7, 0x7610, R8 ;  /* 0x0000761007087816 */ /* 0x002fc60000000008 */
[----:B------:R-:W-:Y:S02]  /*3650*/  IMAD.X R7, R15, 0x1, R65, P3 ;  /* 0x000000010f077824 */ /* 0x000fe400018e0641 */
[----:B------:R0:W-:Y:S01]  /*3660*/  @P2 STG.E.U16 desc[UR36][R4.64], R8 ;  /* 0x0000000804002986 */ /* 0x0001e2000c101524 */
[----:B------:R-:W-:Y:S05]  /*3670*/  @!P0 BRA `(.L_x_68) ;  /* 0x0000000000048947 */ /* 0x000fea0003800000 */
[----:B------:R1:W5:Y:S02]  /*3680*/  LDG.E.LTC128B.U16 R54, desc[UR36][R6.64] ;  /* 0x0000002406367981 */ /* 0x000364000c1e1520 */
.L_x_68:
[----:B------:R-:W-:Y:S05]  /*3690*/  BSYNC B1 ;  /* 0x0000000000017941 */ /* 0x000fea0003800000 */
.L_x_67:
[----:B0----5:R-:W-:Y:S01]  /*36a0*/  HADD2.F32 R4, -RZ, R54.H0_H0 ;  /* 0x20000036ff047230 */ /* 0x021fe20000004100 */
        /* <DEDUP_REMOVED lines=12> */
.L_x_70:
[----:B------:R-:W-:Y:S05]  /*3770*/  BSYNC B1 ;  /* 0x0000000000017941 */ /* 0x000fea0003800000 */
.L_x_69:
[----:B0-2--5:R-:W-:Y:S01]  /*3780*/  HADD2.F32 R4, -RZ, R54.H0_H0 ;  /* 0x20000036ff047230 */ /* 0x025fe20000004100 */
[----:B------:R-:W-:Y:S01]  /*3790*/  ISETP.GT.AND P1, PT, R3, 0x9, P1 ;  /* 0x000000090300780c */ /* 0x000fe20000f24270 */
[----:B------:R-:W-:Y:S03]  /*37a0*/  BSSY B1, `(.L_x_71) ;  /* 0x000000c000017945 */ /* 0x000fe60003800000 */
[----:B------:R-:W-:Y:S01]  /*37b0*/  FMUL R5, R4, R49 ;  /* 0x0000003104057220 */ /* 0x000fe20000400000 */
[----:B------:R-:W-:-:S03]  /*37c0*/  IADD3 R4, P0, R51, R12, RZ ;  /* 0x0000000c33047210 */ /* 0x000fc60007f1e0ff */
[----:B------:R-:W-:-:S05]  /*37d0*/  FFMA R5, R30, R48, R5 ;  /* 0x000000301e057223 */ /* 0x000fca0000000005 */
[----:B-1----:R-:W-:Y:S01]  /*37e0*/  F2FP.F16.F32.PACK_AB R6, RZ, R5 ;  /* 0x00000005ff06723e */ /* 0x002fe200000000ff */
[----:B------:R-:W-:-:S03]  /*37f0*/  IMAD.X R5, R13, 0x1, R61, P0 ;  /* 0x000000010d057824 */ /* 0x000fc600000e063d */
[----:B------:R-:W-:Y:S02]  /*3800*/  PRMT R7, R6, 0x7610, R7 ;  /* 0x0000761006077816 */ /* 0x000fe40000000007 */
[----:B------:R-:W-:-:S03]  /*3810*/  IADD3 R6, P0, R47, R20, RZ ;  /* 0x000000142f067210 */ /* 0x000fc60007f1e0ff */
[----:B------:R0:W-:Y:S02]  /*3820*/  @P3 STG.E.U16 desc[UR36][R4.64], R7 ;  /* 0x0000000704003986 */ /* 0x0001e4000c101524 */
[----:B0-----:R-:W-:Y:S01]  /*3830*/  IMAD.X R7, R21, 0x1, R65, P0 ;  /* 0x0000000115077824 */ /* 0x001fe200000e0641 */
[----:B------:R-:W-:Y:S07]  /*3840*/  @!P1 BRA `(.L_x_72) ;  /* 0x0000000000049947 */ /* 0x000fee0003800000 */
[----:B------:R0:W5:Y:S02]  /*3850*/  LDG.E.LTC128B.U16 R54, desc[UR36][R6.64] ;  /* 0x0000002406367981 */ /* 0x000164000c1e1520 */
.L_x_72:
[----:B------:R-:W-:Y:S05]  /*3860*/  BSYNC B1 ;  /* 0x0000000000017941 */ /* 0x000fea0003800000 */
.L_x_71:
[----:B------:R-:W-:Y:S05]  /*3870*/  @!P1 BRA `(.L_x_73) ;  /* 0x0000000800609947 */ /* 0x000fea0003800000 */
[----:B-----5:R-:W-:Y:S01]  /*3880*/  HADD2.F32 R54, -RZ, R54.H0_H0 ;  /* 0x20000036ff367230 */ /* 0x020fe20000004100 */
[----:B------:R-:W-:-:S04]  /*3890*/  IADD3 R4, P0, R33, R12, RZ ;  /* 0x0000000c21047210 */ /* 0x000fc80007f1e0ff */
[----:B------:R-:W-:Y:S01]  /*38a0*/  FMUL R54, R54, R49 ;  /* 0x0000003136367220 */ /* 0x000fe20000400000 */
[----:B------:R-:W-:-:S03]  /*38b0*/  IMAD.X R5, R13, 0x1, R61, P0 ;  /* 0x000000010d057824 */ /* 0x000fc600000e063d */
[----:B------:R-:W-:-:S05]  /*38c0*/  FFMA R54, R31, R48, R54 ;  /* 0x000000301f367223 */ /* 0x000fca0000000036 */
[----:B------:R-:W-:-:S05]  /*38d0*/  F2FP.F16.F32.PACK_AB R54, RZ, R54 ;  /* 0x00000036ff36723e */ /* 0x000fca00000000ff */
[----:B------:R1:W-:Y:S01]  /*38e0*/  STG.E.U16 desc[UR36][R4.64], R54 ;  /* 0x0000003604007986 */ /* 0x0003e2000c101524 */
[----:B------:R-:W-:Y:S05]  /*38f0*/  BRA `(.L_x_73) ;  /* 0x0000000800407947 */ /* 0x000fea0003800000 */
.L_x_36:
[----:B------:R-:W-:Y:S01]  /*3900*/  ULDC.64 UR4, c[0x0][0x5c0] ;  /* 0x0001700000047ab9 */ /* 0x000fe20000000a00 */
[-C--:B------:R-:W-:Y:S01]  /*3910*/  FMUL R40, R40, R48.reuse ;  /* 0x0000003028287220 */ /* 0x080fe20000400000 */
[----:B------:R-:W-:Y:S01]  /*3920*/  LEA R6, P1, R52, UR4, 0x1 ;  /* 0x0000000434067c11 */ /* 0x000fe2000f8208ff */
[-C--:B------:R-:W-:Y:S01]  /*3930*/  FMUL R41, R41, R48.reuse ;  /* 0x0000003029297220 */ /* 0x080fe20000400000 */
[----:B------:R-:W-:Y:S01]  /*3940*/  ISETP.GT.AND P3, PT, R3, 0x1, P0 ;  /* 0x000000010300780c */ /* 0x000fe20000764270 */
[----:B------:R-:W-:Y:S01]  /*3950*/  FMUL R42, R42, R48 ;  /* 0x000000302a2a7220 */ /* 0x000fe20000400000 */
[----:B------:R-:W-:Y:S01]  /*3960*/  F2FP.F16.F32.PACK_AB R40, RZ, R40 ;  /* 0x00000028ff28723e */ /* 0x000fe200000000ff */
[-C--:B------:R-:W-:Y:S01]  /*3970*/  FMUL R43, R43, R48.reuse ;  /* 0x000000302b2b7220 */ /* 0x080fe20000400000 */
[----:B------:R-:W-:Y:S01]  /*3980*/  LEA.HI.X R7, R52, UR5, R67, 0x1, P1 ;  /* 0x0000000534077c11 */ /* 0x000fe200088f0c43 */
[-C--:B------:R-:W-:Y:S01]  /*3990*/  FMUL R44, R44, R48.reuse ;  /* 0x000000302c2c7220 */ /* 0x080fe20000400000 */
[----:B------:R-:W-:Y:S01]  /*39a0*/  ISETP.GT.AND P1, PT, R4, 0x8, PT ;  /* 0x000000080400780c */ /* 0x000fe20003f24270 */
[-C--:B------:R-:W-:Y:S01]  /*39b0*/  FMUL R45, R45, R48.reuse ;  /* 0x000000302d2d7220 */ /* 0x080fe20000400000 */
[----:B------:R-:W-:Y:S01]  /*39c0*/  F2FP.F16.F32.PACK_AB R41, RZ, R41 ;  /* 0x00000029ff29723e */ /* 0x000fe200000000ff */
[----:B------:R-:W-:Y:S01]  /*39d0*/  @P2 STG.E.U16 desc[UR36][R6.64], R40 ;  /* 0x0000002806002986 */ /* 0x000fe2000c101524 */
[C---:B------:R-:W-:Y:S01]  /*39e0*/  ISETP.GT.AND P2, PT, R3.reuse, RZ, P1 ;  /* 0x000000ff0300720c */ /* 0x040fe20000f44270 */
[----:B------:R-:W-:Y:S01]  /*39f0*/  FMUL R46, R46, R48 ;  /* 0x000000302e2e7220 */ /* 0x000fe20000400000 */
[----:B------:R-:W-:Y:S01]  /*3a00*/  LEA R8, P5, R12, R6, 0x4 ;  /* 0x000000060c087211 */ /* 0x000fe200078a20ff */
[----:B------:R0:W-:Y:S01]  /*3a10*/  @P3 STG.E.U16 desc[UR36][R6.64+0x2], R41 ;  /* 0x0000022906003986 */ /* 0x0001e2000c101524 */
[----:B------:R-:W-:Y:S01]  /*3a20*/  ISETP.GT.AND P3, PT, R3, 0x1, P1 ;  /* 0x000000010300780c */ /* 0x000fe20000f64270 */
[----:B------:R-:W-:Y:S01]  /*3a30*/  FMUL R47, R47, R48 ;  /* 0x000000302f2f7220 */ /* 0x000fe20000400000 */
[----:B------:R-:W-:Y:S01]  /*3a40*/  F2FP.F16.F32.PACK_AB R42, RZ, R42 ;  /* 0x0000002aff2a723e */ /* 0x000fe200000000ff */
[-C--:B------:R-:W-:Y:S01]  /*3a50*/  FMUL R32, R32, R48.reuse ;  /* 0x0000003020207220 */ /* 0x080fe20000400000 */
[----:B------:R-:W-:Y:S01]  /*3a60*/  LEA.HI.X R9, R12, R7, R13, 0x4, P5 ;  /* 0x000000070c097211 */ /* 0x000fe200028f240d */
[-C--:B------:R-:W-:Y:S01]  /*3a70*/  FMUL R33, R33, R48.reuse ;  /* 0x0000003021217220 */ /* 0x080fe20000400000 */
[C---:B------:R-:W-:Y:S01]  /*3a80*/  ISETP.GT.AND P4, PT, R3.reuse, 0x8, P0 ;  /* 0x000000080300780c */ /* 0x040fe20000784270 */
[-C--:B------:R-:W-:Y:S01]  /*3a90*/  FMUL R34, R34, R48.reuse ;  /* 0x0000003022227220 */ /* 0x080fe20000400000 */
[----:B------:R-:W-:Y:S01]  /*3aa0*/  ISETP.GT.AND P0, PT, R3, 0x9, P0 ;  /* 0x000000090300780c */ /* 0x000fe20000704270 */
[----:B------:R-:W-:Y:S01]  /*3ab0*/  @P2 STG.E.U16 desc[UR36][R8.64], R42 ;  /* 0x0000002a08002986 */ /* 0x000fe2000c101524 */
[----:B------:R-:W-:Y:S01]  /*3ac0*/  F2FP.F16.F32.PACK_AB R43, RZ, R43 ;  /* 0x0000002bff2b723e */ /* 0x000fe200000000ff */
[-C--:B------:R-:W-:Y:S01]  /*3ad0*/  FMUL R35, R35, R48.reuse ;  /* 0x0000003023237220 */ /* 0x080fe20000400000 */
[C---:B------:R-:W-:Y:S01]  /*3ae0*/  ISETP.GT.AND P2, PT, R3.reuse, 0x8, P1 ;  /* 0x000000080300780c */ /* 0x040fe20000f44270 */
[-C--:B------:R-:W-:Y:S01]  /*3af0*/  FMUL R36, R36, R48.reuse ;  /* 0x0000003024247220 */ /* 0x080fe20000400000 */
[----:B------:R-:W-:Y:S01]  /*3b00*/  ISETP.GT.AND P1, PT, R3, 0x9, P1 ;  /* 0x000000090300780c */ /* 0x000fe20000f24270 */
[----:B------:R-:W-:Y:S01]  /*3b10*/  FMUL R37, R37, R48 ;  /* 0x0000003025257220 */ /* 0x000fe20000400000 */
[----:B------:R-:W-:Y:S01]  /*3b20*/  PRMT R5, R43, 0x7610, R5 ;  /* 0x000076102b057816 */ /* 0x000fe20000000005 */
[----:B------:R-:W-:Y:S01]  /*3b30*/  IMAD.SHL.U32 R43, R12, 0x100, RZ ;  /* 0x000001000c2b7824 */ /* 0x000fe200078e00ff */
[----:B------:R-:W-:Y:S01]  /*3b40*/  F2FP.F16.F32.PACK_AB R44, RZ, R44 ;  /* 0x0000002cff2c723e */ /* 0x000fe200000000ff */
[----:B------:R-:W-:Y:S01]  /*3b50*/  FMUL R38, R38, R48 ;  /* 0x0000003026267220 */ /* 0x000fe20000400000 */
[----:B------:R-:W-:Y:S01]  /*3b60*/  F2FP.F16.F32.PACK_AB R45, RZ, R45 ;  /* 0x0000002dff2d723e */ /* 0x000fe200000000ff */
[----:B------:R-:W-:Y:S01]  /*3b70*/  @P3 STG.E.U16 desc[UR36][R8.64+0x2], R5 ;  /* 0x0000020508003986 */ /* 0x000fe2000c101524 */
[----:B------:R-:W-:Y:S01]  /*3b80*/  F2FP.F16.F32.PACK_AB R46, RZ, R46 ;  /* 0x0000002eff2e723e */ /* 0x000fe200000000ff */
[-C--:B------:R-:W-:Y:S01]  /*3b90*/  FMUL R39, R39, R48.reuse ;  /* 0x0000003027277220 */ /* 0x080fe20000400000 */
[----:B------:R-:W-:Y:S01]  /*3ba0*/  ISETP.GT.AND P3, PT, R4, 0x80, PT ;  /* 0x000000800400780c */ /* 0x000fe20003f64270 */
[----:B------:R-:W-:Y:S01]  /*3bb0*/  @P4 STG.E.U16 desc[UR36][R6.64+0x10], R44 ;  /* 0x0000102c06004986 */ /* 0x000fe2000c101524 */
[----:B------:R-:W-:Y:S01]  /*3bc0*/  F2FP.F16.F32.PACK_AB R47, RZ, R47 ;  /* 0x0000002fff2f723e */ /* 0x000fe200000000ff */
[-C--:B------:R-:W-:Y:S01]  /*3bd0*/  FMUL R24, R24, R48.reuse ;  /* 0x0000003018187220 */ /* 0x080fe20000400000 */
[----:B0-----:R-:W-:Y:S01]  /*3be0*/  SHF.L.U64.HI R41, R12, 0x8, R13 ;  /* 0x000000080c297819 */ /* 0x001fe2000001020d */
[----:B------:R0:W-:Y:S01]  /*3bf0*/  @P0 STG.E.U16 desc[UR36][R6.64+0x12], R45 ;  /* 0x0000122d06000986 */ /* 0x0001e2000c101524 */
[----:B------:R-:W-:Y:S01]  /*3c00*/  ISETP.GT.AND P0, PT, R3, RZ, P3 ;  /* 0x000000ff0300720c */ /* 0x000fe20001f04270 */
[----:B------:R-:W-:Y:S01]  /*3c10*/  FMUL R25, R25, R48 ;  /* 0x0000003019197220 */ /* 0x000fe20000400000 */
[----:B------:R-:W-:Y:S01]  /*3c20*/  F2FP.F16.F32.PACK_AB R32, RZ, R32 ;  /* 0x00000020ff20723e */ /* 0x000fe200000000ff */
[----:B------:R-:W-:Y:S01]  /*3c30*/  @P2 STG.E.U16 desc[UR36][R8.64+0x10], R46 ;  /* 0x0000102e08002986 */ /* 0x000fe2000c101524 */
[----:B------:R-:W-:Y:S01]  /*3c40*/  ISETP.GT.AND P2, PT, R4, 0x88, PT ;  /* 0x000000880400780c */ /* 0x000fe20003f44270 */
[----:B------:R-:W-:Y:S01]  /*3c50*/  FMUL R26, R26, R48 ;  /* 0x000000301a1a7220 */ /* 0x000fe20000400000 */
[----:B------:R-:W-:Y:S01]  /*3c60*/  F2FP.F16.F32.PACK_AB R33, RZ, R33 ;  /* 0x00000021ff21723e */ /* 0x000fe200000000ff */
[----:B------:R-:W-:Y:S01]  /*3c70*/  @P1 STG.E.U16 desc[UR36][R8.64+0x12], R47 ;  /* 0x0000122f08001986 */ /* 0x000fe2000c101524 */
[----:B------:R-:W-:Y:S01]  /*3c80*/  IADD3 R10, P1, R43, R6, RZ ;  /* 0x000000062b0a7210 */ /* 0x000fe20007f3e0ff */
[----:B------:R-:W-:Y:S01]  /*3c90*/  FMUL R27, R27, R48 ;  /* 0x000000301b1b7220 */ /* 0x000fe20000400000 */
[----:B------:R-:W-:Y:S01]  /*3ca0*/  F2FP.F16.F32.PACK_AB R34, RZ, R34 ;  /* 0x00000022ff22723e */ /* 0x000fe200000000ff */
[-C--:B------:R-:W-:Y:S01]  /*3cb0*/  FMUL R28, R28, R48.reuse ;  /* 0x000000301c1c7220 */ /* 0x080fe20000400000 */
[----:B0-----:R-:W-:Y:S01]  /*3cc0*/  LOP3.LUT R45, R43, 0x2, RZ, 0xfc, !PT ;  /* 0x000000022b2d7812 */ /* 0x001fe200078efcff */
[--C-:B------:R-:W-:Y:S01]  /*3cd0*/  IMAD.X R11, R41, 0x1, R7.reuse, P1 ;  /* 0x00000001290b7824 */ /* 0x100fe200008e0607 */
[----:B------:R-:W-:Y:S01]  /*3ce0*/  ISETP.GT.AND P1, PT, R3, 0x1, P3 ;  /* 0x000000010300780c */ /* 0x000fe20001f24270 */
[----:B------:R-:W-:Y:S01]  /*3cf0*/  FMUL R29, R29, R48 ;  /* 0x000000301d1d7220 */ /* 0x000fe20000400000 */
[----:B------:R-:W-:Y:S01]  /*3d00*/  IADD3 R12, P4, R45, R6, RZ ;  /* 0x000000062d0c7210 */ /* 0x000fe20007f9e0ff */
[-C--:B------:R-:W-:Y:S01]  /*3d10*/  FMUL R30, R30, R48.reuse ;  /* 0x000000301e1e7220 */ /* 0x080fe20000400000 */
[----:B------:R-:W-:Y:S01]  /*3d20*/  @P0 STG.E.U16 desc[UR36][R10.64], R32 ;  /* 0x000000200a000986 */ /* 0x000fe2000c101524 */
[----:B------:R-:W-:Y:S01]  /*3d30*/  ISETP.GT.AND P0, PT, R3, RZ, P2 ;  /* 0x000000ff0300720c */ /* 0x000fe20001704270 */
[----:B------:R-:W-:Y:S01]  /*3d40*/  FMUL R31, R31, R48 ;  /* 0x000000301f1f7220 */ /* 0x000fe20000400000 */
[----:B------:R-:W-:Y:S01]  /*3d50*/  IMAD.X R13, R41, 0x1, R7, P4 ;  /* 0x00000001290d7824 */ /* 0x000fe200020e0607 */
[----:B------:R-:W-:-:S02]  /*3d60*/  IADD3 R14, P4, R43, R8, RZ ;  /* 0x000000082b0e7210 */ /* 0x000fc40007f9e0ff */
[----:B------:R-:W-:Y:S02]  /*3d70*/  IADD3 R20, P5, R45, R8, RZ ;  /* 0x000000082d147210 */ /* 0x000fe40007fbe0ff */
[----:B------:R-:W-:Y:S01]  /*3d80*/  F2FP.F16.F32.PACK_AB R35, RZ, R35 ;  /* 0x00000023ff23723e */ /* 0x000fe200000000ff */
[--C-:B------:R-:W-:Y:S01]  /*3d90*/  IMAD.X R15, R41, 0x1, R9.reuse, P4 ;  /* 0x00000001290f7824 */ /* 0x100fe200020e0609 */
[----:B------:R-:W-:Y:S01]  /*3da0*/  ISETP.GT.AND P4, PT, R3, 0x1, P2 ;  /* 0x000000010300780c */ /* 0x000fe20001784270 */
[----:B------:R-:W-:Y:S01]  /*3db0*/  IMAD.X R21, R41, 0x1, R9, P5 ;  /* 0x0000000129157824 */ /* 0x000fe200028e0609 */
[----:B------:R0:W-:Y:S01]  /*3dc0*/  @P1 STG.E.U16 desc[UR36][R12.64], R33 ;  /* 0x000000210c001986 */ /* 0x0001e2000c101524 */
[C---:B------:R-:W-:Y:S02]  /*3dd0*/  ISETP.GT.AND P1, PT, R4.reuse, 0x100, PT ;  /* 0x000001000400780c */ /* 0x040fe40003f24270 */
[----:B------:R-:W-:Y:S01]  /*3de0*/  F2FP.F16.F32.PACK_AB R36, RZ, R36 ;  /* 0x00000024ff24723e */ /* 0x000fe200000000ff */
[----:B------:R-:W-:Y:S01]  /*3df0*/  @P0 STG.E.U16 desc[UR36][R14.64], R34 ;  /* 0x000000220e000986 */ /* 0x000fe2000c101524 */
[----:B------:R-:W-:-:S02]  /*3e00*/  ISETP.GT.AND P0, PT, R4, 0x108, PT ;  /* 0x000001080400780c */ /* 0x000fc40003f04270 */
[----:B------:R-:W-:Y:S02]  /*3e10*/  F2FP.F16.F32.PACK_AB R37, RZ, R37 ;  /* 0x00000025ff25723e */ /* 0x000fe400000000ff */
[----:B------:R-:W-:Y:S02]  /*3e20*/  F2FP.F16.F32.PACK_AB R38, RZ, R38 ;  /* 0x00000026ff26723e */ /* 0x000fe400000000ff */
[----:B------:R1:W-:Y:S01]  /*3e30*/  @P4 STG.E.U16 desc[UR36][R20.64], R35 ;  /* 0x0000002314004986 */ /* 0x0003e2000c101524 */
[----:B0-----:R-:W-:Y:S02]  /*3e40*/  LOP3.LUT R33, R43, 0x10, RZ, 0xfc, !PT ;  /* 0x000000102b217812 */ /* 0x001fe400078efcff */
[----:B------:R-:W-:Y:S02]  /*3e50*/  ISETP.GT.AND P4, PT, R3, 0x8, P3 ;  /* 0x000000080300780c */ /* 0x000fe40001f84270 */
[----:B------:R-:W-:Y:S02]  /*3e60*/  IADD3 R4, P5, R33, R6, RZ ;  /* 0x0000000621047210 */ /* 0x000fe40007fbe0ff */
[----:B------:R-:W-:-:S02]  /*3e70*/  ISETP.GT.AND P3, PT, R3, 0x9, P3 ;  /* 0x000000090300780c */ /* 0x000fc40001f64270 */
[----:B------:R-:W-:Y:S01]  /*3e80*/  F2FP.F16.F32.PACK_AB R39, RZ, R39 ;  /* 0x00000027ff27723e */ /* 0x000fe200000000ff */
[----:B------:R-:W-:Y:S01]  /*3e90*/  IMAD.X R5, R41, 0x1, R7, P5 ;  /* 0x0000000129057824 */ /* 0x000fe200028e0607 */
[----:B------:R-:W-:Y:S02]  /*3ea0*/  ISETP.GT.AND P5, PT, R3, 0x8, P2 ;  /* 0x000000080300780c */ /* 0x000fe400017a4270 */
[----:B-1----:R-:W-:Y:S02]  /*3eb0*/  LOP3.LUT R35, R43, 0x12, RZ, 0xfc, !PT ;  /* 0x000000122b237812 */ /* 0x002fe400078efcff */
[----:B------:R-:W-:Y:S01]  /*3ec0*/  ISETP.GT.AND P2, PT, R3, 0x9, P2 ;  /* 0x000000090300780c */ /* 0x000fe20001744270 */
[----:B------:R0:W-:Y:S01]  /*3ed0*/  @P4 STG.E.U16 desc[UR36][R4.64], R36 ;  /* 0x0000002404004986 */ /* 0x0001e2000c101524 */
[----:B------:R-:W-:Y:S02]  /*3ee0*/  IADD3 R6, P4, R35, R6, RZ ;  /* 0x0000000623067210 */ /* 0x000fe40007f9e0ff */
[----:B------:R-:W-:-:S02]  /*3ef0*/  F2FP.F16.F32.PACK_AB R24, RZ, R24 ;  /* 0x00000018ff18723e */ /* 0x000fc400000000ff */
[----:B------:R-:W-:Y:S01]  /*3f00*/  F2FP.F16.F32.PACK_AB R25, RZ, R25 ;  /* 0x00000019ff19723e */ /* 0x000fe200000000ff */
[----:B------:R-:W-:Y:S01]  /*3f10*/  IMAD.X R7, R41, 0x1, R7, P4 ;  /* 0x0000000129077824 */ /* 0x000fe200020e0607 */
[----:B------:R-:W-:Y:S02]  /*3f20*/  IADD3 R12, P4, R33, R8, RZ ;  /* 0x00000008210c7210 */ /* 0x000fe40007f9e0ff */
[----:B------:R-:W-:Y:S02]  /*3f30*/  F2FP.F16.F32.PACK_AB R26, RZ, R26 ;  /* 0x0000001aff1a723e */ /* 0x000fe400000000ff */
[----:B------:R1:W-:Y:S01]  /*3f40*/  @P3 STG.E.U16 desc[UR36][R6.64], R37 ;  /* 0x0000002506003986 */ /* 0x0003e2000c101524 */
[----:B------:R-:W-:Y:S01]  /*3f50*/  IMAD.X R13, R41, 0x1, R9, P4 ;  /* 0x00000001290d7824 */ /* 0x000fe200020e0609 */
[----:B0-----:R-:W-:Y:S02]  /*3f60*/  IADD3 R4, P4, R35, R8, RZ ;  /* 0x0000000823047210 */ /* 0x001fe40007f9e0ff */
[----:B------:R-:W-:-:S02]  /*3f70*/  ISETP.GT.AND P3, PT, R3, 0x1, P1 ;  /* 0x000000010300780c */ /* 0x000fc40000f64270 */
[----:B------:R-:W-:Y:S01]  /*3f80*/  @P5 STG.E.U16 desc[UR36][R12.64], R38 ;  /* 0x000000260c005986 */ /* 0x000fe2000c101524 */
[----:B------:R-:W-:Y:S01]  /*3f90*/  IMAD.X R5, R41, 0x1, R9, P4 ;  /* 0x0000000129057824 */ /* 0x000fe200020e0609 */
[-C--:B------:R-:W-:Y:S02]  /*3fa0*/  IADD3 R8, P5, R43, R10.reuse, RZ ;  /* 0x0000000a2b087210 */ /* 0x080fe40007fbe0ff */
[----:B------:R-:W-:Y:S02]  /*3fb0*/  IADD3 R20, P4, R45, R10, RZ ;  /* 0x0000000a2d147210 */ /* 0x000fe40007f9e0ff */
[----:B------:R0:W-:Y:S01]  /*3fc0*/  @P2 STG.E.U16 desc[UR36][R4.64], R39 ;  /* 0x0000002704002986 */ /* 0x0001e2000c101524 */
[----:B------:R-:W-:Y:S01]  /*3fd0*/  ISETP.GT.AND P2, PT, R3, RZ, P1 ;  /* 0x000000ff0300720c */ /* 0x000fe20000f44270 */
[--C-:B------:R-:W-:Y:S01]  /*3fe0*/  IMAD.X R9, R41, 0x1, R11.reuse, P5 ;  /* 0x0000000129097824 */ /* 0x100fe200028e060b */
[----:B------:R-:W-:Y:S01]  /*3ff0*/  ISETP.GT.AND P5, PT, R3, RZ, P0 ;  /* 0x000000ff0300720c */ /* 0x000fe200007a4270 */
[----:B------:R-:W-:Y:S01]  /*4000*/  IMAD.X R21, R41, 0x1, R11, P4 ;  /* 0x0000000129157824 */ /* 0x000fe200020e060b */
[----:B-1----:R-:W-:-:S02]  /*4010*/  PRMT R7, R24, 0x7610, R7 ;  /* 0x0000761018077816 */ /* 0x002fc40000000007 */
[----:B------:R-:W-:Y:S02]  /*4020*/  F2FP.F16.F32.PACK_AB R27, RZ, R27 ;  /* 0x0000001bff1b723e */ /* 0x000fe400000000ff */
[----:B------:R-:W-:Y:S02]  /*4030*/  F2FP.F16.F32.PACK_AB R28, RZ, R28 ;  /* 0x0000001cff1c723e */ /* 0x000fe400000000ff */
[----:B------:R-:W-:Y:S02]  /*4040*/  F2FP.F16.F32.PACK_AB R29, RZ, R29 ;  /* 0x0000001dff1d723e */ /* 0x000fe400000000ff */
[----:B0-----:R-:W-:Y:S01]  /*4050*/  IADD3 R4, P4, R43, R14, RZ ;  /* 0x0000000e2b047210 */ /* 0x001fe20007f9e0ff */
[----:B------:R0:W-:Y:S01]  /*4060*/  @P2 STG.E.U16 desc[UR36][R8.64], R7 ;  /* 0x0000000708002986 */ /* 0x0001e2000c101524 */
[----:B------:R-:W-:Y:S02]  /*4070*/  IADD3 R12, P2, R33, R10, RZ ;  /* 0x0000000a210c7210 */ /* 0x000fe40007f5e0ff */
[----:B------:R-:W-:Y:S01]  /*4080*/  F2FP.F16.F32.PACK_AB R30, RZ, R30 ;  /* 0x0000001eff1e723e */ /* 0x000fe200000000ff */
[----:B------:R-:W-:Y:S01]  /*4090*/  IMAD.X R5, R41, 0x1, R15, P4 ;  /* 0x0000000129057824 */ /* 0x000fe200020e060f */
[----:B------:R1:W-:Y:S01]  /*40a0*/  @P3 STG.E.U16 desc[UR36][R20.64], R25 ;  /* 0x0000001914003986 */ /* 0x0003e2000c101524 */
[----:B------:R-:W-:Y:S01]  /*40b0*/  IADD3 R10, P3, R35, R10, RZ ;  /* 0x0000000a230a7210 */ /* 0x000fe20007f7e0ff */
[--C-:B------:R-:W-:Y:S01]  /*40c0*/  IMAD.X R13, R41, 0x1, R11.reuse, P2 ;  /* 0x00000001290d7824 */ /* 0x100fe200010e060b */
[----:B------:R-:W-:Y:S01]  /*40d0*/  ISETP.GT.AND P4, PT, R3, 0x1, P0 ;  /* 0x000000010300780c */ /* 0x000fe20000784270 */
[----:B------:R2:W-:Y:S01]  /*40e0*/  @P5 STG.E.U16 desc[UR36][R4.64], R26 ;  /* 0x0000001a04005986 */ /* 0x0005e2000c101524 */
[----:B------:R-:W-:Y:S01]  /*40f0*/  IADD3 R6, P5, R45, R14, RZ ;  /* 0x0000000e2d067210 */ /* 0x000fe20007fbe0ff */
[----:B------:R-:W-:Y:S01]  /*4100*/  IMAD.X R11, R41, 0x1, R11, P3 ;  /* 0x00000001290b7824 */ /* 0x000fe200018e060b */
[----:B------:R-:W-:-:S02]  /*4110*/  ISETP.GT.AND P3, PT, R3, 0x8, P1 ;  /* 0x000000080300780c */ /* 0x000fc40000f64270 */
[----:B------:R-:W-:Y:S01]  /*4120*/  ISETP.GT.AND P1, PT, R3, 0x9, P1 ;  /* 0x000000090300780c */ /* 0x000fe20000f24270 */
[--C-:B0-----:R-:W-:Y:S01]  /*4130*/  IMAD.X R7, R41, 0x1, R15.reuse, P5 ;  /* 0x0000000129077824 */ /* 0x101fe200028e060f */
[-C--:B------:R-:W-:Y:S02]  /*4140*/  IADD3 R24, P5, R33, R14.reuse, RZ ;  /* 0x0000000e21187210 */ /* 0x080fe40007fbe0ff */
[----:B------:R-:W-:Y:S02]  /*4150*/  IADD3 R14, P2, R35, R14, RZ ;  /* 0x0000000e230e7210 */ /* 0x000fe40007f5e0ff */
[----:B------:R-:W-:Y:S01]  /*4160*/  F2FP.F16.F32.PACK_AB R31, RZ, R31 ;  /* 0x0000001fff1f723e */ /* 0x000fe200000000ff */
[--C-:B-1----:R-:W-:Y:S01]  /*4170*/  IMAD.X R25, R41, 0x1, R15.reuse, P5 ;  /* 0x0000000129197824 */ /* 0x102fe200028e060f */
[----:B------:R-:W-:Y:S01]  /*4180*/  ISETP.GT.AND P5, PT, R3, 0x8, P0 ;  /* 0x000000080300780c */ /* 0x000fe200007a4270 */
[----:B------:R-:W-:Y:S01]  /*4190*/  IMAD.X R15, R41, 0x1, R15, P2 ;  /* 0x00000001290f7824 */ /* 0x000fe200010e060f */
[----:B------:R-:W-:Y:S01]  /*41a0*/  ISETP.GT.AND P0, PT, R3, 0x9, P0 ;  /* 0x000000090300780c */ /* 0x000fe20000704270 */
[----:B------:R2:W-:Y:S04]  /*41b0*/  @P4 STG.E.U16 desc[UR36][R6.64], R27 ;  /* 0x0000001b06004986 */ /* 0x0005e8000c101524 */
[----:B------:R2:W-:Y:S04]  /*41c0*/  @P3 STG.E.U16 desc[UR36][R12.64], R28 ;  /* 0x0000001c0c003986 */ /* 0x0005e8000c101524 */
[----:B------:R2:W-:Y:S04]  /*41d0*/  @P1 STG.E.U16 desc[UR36][R10.64], R29 ;  /* 0x0000001d0a001986 */ /* 0x0005e8000c101524 */
[----:B------:R2:W-:Y:S04]  /*41e0*/  @P5 STG.E.U16 desc[UR36][R24.64], R30 ;  /* 0x0000001e18005986 */ /* 0x0005e8000c101524 */
[----:B------:R2:W-:Y:S02]  /*41f0*/  @P0 STG.E.U16 desc[UR36][R14.64], R31 ;  /* 0x0000001f0e000986 */ /* 0x0005e4000c101524 */
.L_x_73:
[----:B------:R-:W-:Y:S05]  /*4200*/  BSYNC B0 ;  /* 0x0000000000007941 */ /* 0x000fea0003800000 */
.L_x_35:
[----:B------:R-:W-:Y:S01]  /*4210*/  ULDC UR4, c[0x0][0xc] ;  /* 0x0000030000047ab9 */ /* 0x000fe20000000800 */
[----:B------:R-:W-:Y:S01]  /*4220*/  ULDC UR5, c[0x0][0x10] ;  /* 0x0000040000057ab9 */ /* 0x000fe20000000800 */
[----:B------:R-:W3:Y:S01]  /*4230*/  LDC R3, c[0x0][0x14] ;  /* 0x00000500ff037b82 */ /* 0x000ee20000000800 */
[----:B------:R-:W-:Y:S01]  /*4240*/  UIMAD.WIDE.U32 UR4, UR4, UR5, URZ ;  /* 0x00000005040472a5 */ /* 0x000fe2000f8e003f */
[----:B------:R-:W-:Y:S02]  /*4250*/  IMAD.MOV.U32 R53, RZ, RZ, -0x1 ;  /* 0xffffffffff357424 */ /* 0x000fe400078e00ff */
[----:B------:R-:W-:-:S03]  /*4260*/  IMAD.MOV.U32 R51, RZ, RZ, -0x1 ;  /* 0xffffffffff337424 */ /* 0x000fc600078e00ff */
[----:B---3--:R-:W-:-:S04]  /*4270*/  IMAD.WIDE.U32 R16, R3, UR4, R16 ;  /* 0x0000000403107c25 */ /* 0x008fc8000f8e0010 */
[----:B------:R-:W-:Y:S01]  /*4280*/  IMAD R3, R3, UR5, RZ ;  /* 0x0000000503037c24 */ /* 0x000fe2000f8e02ff */
[----:B------:R-:W-:Y:S02]  /*4290*/  ULDC.64 UR4, c[0x0][0x650] ;  /* 0x0001940000047ab9 */ /* 0x000fe40000000a00 */
[----:B------:R-:W-:Y:S01]  /*42a0*/  ISETP.GE.U32.AND P0, PT, R16, UR4, PT ;  /* 0x0000000410007c0c */ /* 0x000fe2000bf06070 */
[--C-:B------:R-:W-:Y:S01]  /*42b0*/  IMAD.IADD R17, R17, 0x1, R3.reuse ;  /* 0x0000000111117824 */ /* 0x100fe200078e0203 */
[----:B------:R-:W-:-:S04]  /*42c0*/  PRMT R3, RZ, 0x7610, R3 ;  /* 0x00007610ff037816 */ /* 0x000fc80000000003 */
[----:B------:R-:W-:-:S13]  /*42d0*/  ISETP.GE.U32.AND.EX P0, PT, R17, UR5, PT, P0 ;  /* 0x0000000511007c0c */ /* 0x000fda000bf06100 */
[----:B------:R-:W-:Y:S05]  /*42e0*/  @P0 BRA `(.L_x_74) ;  /* 0x0000000400640947 */ /* 0x000fea0003800000 */
[----:B--2---:R-:W2:Y:S01]  /*42f0*/  S2R R12, SR_CTAID.X ;  /* 0x00000000000c7919 */ /* 0x004ea20000002500 */
[----:B------:R-:W3:Y:S01]  /*4300*/  LDC.64 R10, c[0x0][0x628] ;  /* 0x00018a00ff0a7b82 */ /* 0x000ee20000000a00 */
[----:B------:R-:W-:Y:S01]  /*4310*/  ULDC UR4, c[0x0][0x150] ;  /* 0x0000540000047ab9 */ /* 0x000fe20000000800 */
[----:B------:R-:W-:Y:S01]  /*4320*/  IMAD.MOV.U32 R8, RZ, RZ, R16 ;  /* 0x000000ffff087224 */ /* 0x000fe200078e0010 */
[----:B------:R-:W4:Y:S01]  /*4330*/  S2R R24, SR_CTAID.Y ;  /* 0x0000000000187919 */ /* 0x000f220000002600 */
[----:B------:R-:W-:-:S04]  /*4340*/  IMAD.MOV.U32 R9, RZ, RZ, R17 ;  /* 0x000000ffff097224 */ /* 0x000fc800078e0011 */
[----:B------:R-:W0:Y:S08]  /*4350*/  LDC R21, c[0x0][0x144] ;  /* 0x00005100ff157b82 */ /* 0x000e300000000800 */
[----:B------:R-:W0:Y:S08]  /*4360*/  LDC R0, c[0x0][0x630] ;  /* 0x00018c00ff007b82 */ /* 0x000e300000000800 */
[----:B------:R-:W0:Y:S01]  /*4370*/  LDC.64 R14, c[0x0][0x620] ;  /* 0x00018800ff0e7b82 */ /* 0x000e220000000a00 */
[----:B---3--:R-:W-:-:S04]  /*4380*/  ISETP.NE.U32.AND P0, PT, R10, RZ, PT ;  /* 0x000000ff0a00720c */ /* 0x008fc80003f05070 */
[----:B------:R-:W-:Y:S02]  /*4390*/  ISETP.NE.AND.EX P0, PT, R11, RZ, PT, P0 ;  /* 0x000000ff0b00720c */ /* 0x000fe40003f05300 */
[----:B--2---:R-:W-:-:S05]  /*43a0*/  I2FP.F32.U32 R3, R12 ;  /* 0x0000000c00037245 */ /* 0x004fca0000201000 */
[----:B------:R-:W-:-:S04]  /*43b0*/  FMUL R3, R3, UR4 ;  /* 0x0000000403037c20 */ /* 0x000fc80008400000 */
[----:B------:R2:W3:Y:S02]  /*43c0*/  F2I.U32.TRUNC.NTZ R20, R3 ;  /* 0x0000000300147305 */ /* 0x0004e4000020f000 */
[----:B----4-:R-:W-:Y:S05]  /*43d0*/  @!P0 BRA `(.L_x_75) ;  /* 0x0000000000288947 */ /* 0x010fea0003800000 */
[----:B--2---:R-:W2:Y:S02]  /*43e0*/  LDC R3, c[0x0][0x634] ;  /* 0x00018d00ff037b82 */ /* 0x004ea40000000800 */
[----:B--2---:R-:W-:-:S05]  /*43f0*/  IADD3 R3, P0, R16, R3, RZ ;  /* 0x0000000310037210 */ /* 0x004fca0007f1e0ff */
[----:B------:R-:W-:-:S04]  /*4400*/  IMAD.X R13, RZ, RZ, R17, P0 ;  /* 0x000000ffff0d7224 */ /* 0x000fc800000e0611 */
[----:B-1----:R-:W-:-:S04]  /*4410*/  IMAD.WIDE.U32 R4, R13, R10, RZ ;  /* 0x0000000a0d047225 */ /* 0x002fc800078e00ff */
[----:B0-----:R-:W-:-:S04]  /*4420*/  IMAD.WIDE.U32 R6, P0, R3, R11, R4 ;  /* 0x0000000b03067225 */ /* 0x001fc80007800004 */
[----:B------:R-:W-:-:S04]  /*4430*/  IMAD.WIDE.U32 R4, R3, R10, RZ ;  /* 0x0000000a03047225 */ /* 0x000fc800078e00ff */
[----:B------:R-:W-:Y:S01]  /*4440*/  IMAD.X R9, RZ, RZ, RZ, P0 ;  /* 0x000000ffff097224 */ /* 0x000fe200000e06ff */
[----:B------:R-:W-:Y:S01]  /*4450*/  IADD3 RZ, P0, R5, R6, RZ ;  /* 0x0000000605ff7210 */ /* 0x000fe20007f1e0ff */
[----:B------:R-:W-:-:S04]  /*4460*/  IMAD.MOV.U32 R8, RZ, RZ, R7 ;  /* 0x000000ffff087224 */ /* 0x000fc800078e0007 */
[----:B------:R-:W-:-:S08]  /*4470*/  IMAD.WIDE.U32.X R8, R13, R11, R8, P0 ;  /* 0x0000000b0d087225 */ /* 0x000fd000000e0408 */
.L_x_75:
[----:B------:R-:W4:Y:S01]  /*4480*/  LDC.64 R28, c[0x0][0x640] ;  /* 0x00019000ff1c7b82 */ /* 0x000f220000000a00 */
[-CC-:B0-----:R-:W-:Y:S01]  /*4490*/  SHF.R.U64 R51, R8, R0.reuse, R9.reuse ;  /* 0x0000000008337219 */ /* 0x181fe20000001209 */
[----:B---3--:R-:W-:Y:S01]  /*44a0*/  IMAD.MOV R20, RZ, RZ, -R20 ;  /* 0x000000ffff147224 */ /* 0x008fe200078e0a14 */
[----:B------:R-:W-:Y:S01]  /*44b0*/  SHF.R.U32.HI R0, RZ, R0, R9 ;  /* 0x00000000ff007219 */ /* 0x000fe20000011609 */
[----:B------:R-:W-:Y:S01]  /*44c0*/  ULDC UR4, c[0x0][0x154] ;  /* 0x0000550000047ab9 */ /* 0x000fe20000000800 */
[----:B--2---:R-:W-:Y:S01]  /*44d0*/  IADD3 R3, P0, RZ, -R51, RZ ;  /* 0x80000033ff037210 */ /* 0x004fe20007f1e0ff */
[----:B------:R-:W-:Y:S02]  /*44e0*/  IMAD R21, R21, R20, R12 ;  /* 0x0000001415157224 */ /* 0x000fe400078e020c */
[----:B------:R-:W0:Y:S01]  /*44f0*/  LDC R6, c[0x0][0x618] ;  /* 0x00018600ff067b82 */ /* 0x000e220000000800 */
[----:B------:R-:W-:Y:S02]  /*4500*/  IMAD.MOV.U32 R7, RZ, RZ, 0x1 ;  /* 0x00000001ff077424 */ /* 0x000fe400078e00ff */
[----:B-1----:R-:W-:-:S04]  /*4510*/  IMAD.X R5, RZ, RZ, ~R0, P0 ;  /* 0x000000ffff057224 */ /* 0x002fc800000e0e00 */
[-C--:B------:R-:W-:Y:S01]  /*4520*/  IMAD R0, R5, R14.reuse, RZ ;  /* 0x0000000e05007224 */ /* 0x080fe200078e02ff */
[----:B------:R-:W1:Y:S01]  /*4530*/  LDC R8, c[0x0][0x608] ;  /* 0x00018200ff087b82 */ /* 0x000e620000000800 */
[----:B------:R-:W-:-:S04]  /*4540*/  IMAD.WIDE.U32 R4, R3, R14, R16 ;  /* 0x0000000e03047225 */ /* 0x000fc800078e0010 */
[----:B------:R-:W-:Y:S01]  /*4550*/  IMAD R3, R3, R15, R0 ;  /* 0x0000000f03037224 */ /* 0x000fe200078e0200 */
[----:B------:R-:W-:Y:S02]  /*4560*/  I2FP.F32.U32 R0, R24 ;  /* 0x0000001800007245 */ /* 0x000fe40000201000 */
[----:B------:R-:W2:Y:S01]  /*4570*/  LDC R26, c[0x0][0x658] ;  /* 0x00019600ff1a7b82 */ /* 0x000ea20000000800 */
[----:B------:R-:W-:Y:S01]  /*4580*/  IMAD.IADD R3, R5, 0x1, R3 ;  /* 0x0000000105037824 */ /* 0x000fe200078e0203 */
[----:B----4-:R-:W-:Y:S01]  /*4590*/  ISETP.NE.U32.AND P0, PT, R28, RZ, PT ;  /* 0x000000ff1c00720c */ /* 0x010fe20003f05070 */
[----:B------:R-:W-:Y:S01]  /*45a0*/  FMUL R0, R0, UR4 ;  /* 0x0000000400007c20 */ /* 0x000fe20008400000 */
[----:B------:R-:W-:Y:S02]  /*45b0*/  IMAD.MOV.U32 R5, RZ, RZ, -0x1 ;  /* 0xffffffffff057424 */ /* 0x000fe400078e00ff */
[----:B------:R-:W-:Y:S01]  /*45c0*/  ISETP.NE.AND.EX P0, PT, R29, RZ, PT, P0 ;  /* 0x000000ff1d00720c */ /* 0x000fe20003f05300 */
[----:B------:R3:W4:Y:S01]  /*45d0*/  F2I.U32.TRUNC.NTZ R13, R0 ;  /* 0x00000000000d7305 */ /* 0x000722000020f000 */
[----:B------:R-:W3:Y:S01]  /*45e0*/  LDC R15, c[0x0][0x148] ;  /* 0x00005200ff0f7b82 */ /* 0x000ee20000000800 */
[----:B0-----:R-:W-:-:S02]  /*45f0*/  SHF.R.U64 R12, R4, R6, R3 ;  /* 0x00000006040c7219 */ /* 0x001fc40000001203 */
[----:B------:R-:W-:-:S05]  /*4600*/  SHF.R.U32.HI R3, RZ, R6, R3 ;  /* 0x00000006ff037219 */ /* 0x000fca0000011603 */
[----:B------:R-:W0:Y:S01]  /*4610*/  LDC R20, c[0x0][0x600] ;  /* 0x00018000ff147b82 */ /* 0x000e220000000800 */
[-CC-:B-1----:R-:W-:Y:S02]  /*4620*/  SHF.R.U64 R10, R12, R8.reuse, R3.reuse ;  /* 0x000000080c0a7219 */ /* 0x182fe40000001203 */
[----:B------:R-:W-:-:S05]  /*4630*/  SHF.R.U32.HI R3, RZ, R8, R3 ;  /* 0x00000008ff037219 */ /* 0x000fca0000011603 */
[----:B------:R-:W1:Y:S01]  /*4640*/  LDC R27, c[0x0][0x648] ;  /* 0x00019200ff1b7b82 */ /* 0x000e620000000800 */
[-C--:B--2---:R-:W-:Y:S02]  /*4650*/  SHF.L.U32 R4, R5, R26.reuse, RZ ;  /* 0x0000001a05047219 */ /* 0x084fe400000006ff */
[-CC-:B------:R-:W-:Y:S02]  /*4660*/  SHF.R.U64 R14, R10, R26.reuse, R3.reuse ;  /* 0x0000001a0a0e7219 */ /* 0x180fe40000001203 */
[----:B------:R-:W-:Y:S02]  /*4670*/  SHF.R.U32.HI R5, RZ, R26, R3 ;  /* 0x0000001aff057219 */ /* 0x000fe40000011603 */
[----:B------:R-:W-:Y:S01]  /*4680*/  LOP3.LUT R25, RZ, R4, RZ, 0x33, !PT ;  /* 0x00000004ff197212 */ /* 0x000fe200078e33ff */
[----:B------:R-:W2:Y:S01]  /*4690*/  LDC R30, c[0x0][0x638] ;  /* 0x00018e00ff1e7b82 */ /* 0x000ea20000000800 */
[----:B------:R-:W-:Y:S01]  /*46a0*/  SHF.L.U32 R26, R7, R26, RZ ;  /* 0x0000001a071a7219 */ /* 0x000fe200000006ff */
[----:B------:R-:W-:-:S06]  /*46b0*/  IMAD.MOV.U32 R4, RZ, RZ, R14 ;  /* 0x000000ffff047224 */ /* 0x000fcc00078e000e */
[----:B------:R-:W0:Y:S01]  /*46c0*/  LDC R31, c[0x0][0x610] ;  /* 0x00018400ff1f7b82 */ /* 0x000e220000000800 */
[----:B----4-:R-:W-:Y:S05]  /*46d0*/  @!P0 BRA `(.L_x_76) ;  /* 0x0000000000288947 */ /* 0x010fea0003800000 */
        /* <DEDUP_REMOVED lines=10> */
.L_x_76:
[----:B------:R-:W-:Y:S01]  /*4780*/  ISETP.NE.AND P0, PT, R2, 0x1, PT ;  /* 0x000000010200780c */ /* 0x000fe20003f05270 */
[----:B0-----:R-:W-:Y:S01]  /*4790*/  VIADD R7, R20, 0xffffffff ;  /* 0xffffffff14077836 */ /* 0x001fe20000000000 */
[----:B-1-3--:R-:W-:Y:S01]  /*47a0*/  SHF.R.U64 R0, R4, R27, R5 ;  /* 0x0000001b04007219 */ /* 0x00afe20000001205 */
[----:B------:R-:W-:Y:S01]  /*47b0*/  IMAD.MOV R13, RZ, RZ, -R13 ;  /* 0x000000ffff0d7224 */ /* 0x000fe200078e0a0d */
[----:B------:R-:W-:Y:S01]  /*47c0*/  LOP3.LUT R5, R10, R25, RZ, 0xc0, !PT ;  /* 0x000000190a057212 */ /* 0x000fe200078ec0ff */
[----:B------:R-:W-:Y:S01]  /*47d0*/  IMAD.MOV.U32 R4, RZ, RZ, 0x1 ;  /* 0x00000001ff047424 */ /* 0x000fe200078e00ff */
[----:B------:R-:W-:Y:S01]  /*47e0*/  LOP3.LUT R12, R12, R7, RZ, 0xc0, !PT ;  /* 0x000000070c0c7212 */ /* 0x000fe200078ec0ff */
[----:B------:R-:W-:Y:S02]  /*47f0*/  IMAD.MOV R3, RZ, RZ, -R0 ;  /* 0x000000ffff037224 */ /* 0x000fe400078e0a00 */
[----:B------:R-:W-:Y:S02]  /*4800*/  IMAD R0, R26, R0, R5 ;  /* 0x000000001a007224 */ /* 0x000fe400078e0205 */
[----:B--2---:R-:W-:-:S02]  /*4810*/  IMAD R3, R3, R30, R14 ;  /* 0x0000001e03037224 */ /* 0x004fc400078e020e */
[----:B------:R-:W-:Y:S02]  /*4820*/  @P0 IMAD R21, R15, R13, R24 ;  /* 0x0000000d0f150224 */ /* 0x000fe400078e0218 */
[----:B------:R-:W-:Y:S01]  /*4830*/  IMAD R5, R3, R20, R12 ;  /* 0x0000001403057224 */ /* 0x000fe200078e020c */
[----:B------:R-:W-:Y:S01]  /*4840*/  PRMT R3, R4, 0x7610, R3 ;  /* 0x0000761004037816 */ /* 0x000fe20000000003 */
[----:B------:R-:W-:-:S05]  /*4850*/  IMAD R0, R0, R31, R21 ;  /* 0x0000001f00007224 */ /* 0x000fca00078e0215 */
[----:B------:R-:W-:Y:S02]  /*4860*/  SEL R53, R5, R0, !P0 ;  /* 0x0000000005357207 */ /* 0x000fe40004000000 */
[----:B------:R-:W-:-:S07]  /*4870*/  SEL R0, R0, R5, !P0 ;  /* 0x0000000500007207 */ /* 0x000fce0004000000 */
.L_x_74:
[----:B------:R-:W-:Y:S01]  /*4880*/  LOP3.LUT P0, RZ, R3, 0xff, RZ, 0xc0, !PT ;  /* 0x000000ff03ff7812 */ /* 0x000fe2000780c0ff */
[----:B------:R-:W-:-:S12]  /*4890*/  IMAD.MOV.U32 R52, RZ, RZ, R0 ;  /* 0x000000ffff347224 */ /* 0x000fd800078e0000 */
[----:B------:R-:W-:Y:S05]  /*48a0*/  @P0 BRA `(.L_x_77) ;  /* 0xffffffc800840947 */ /* 0x000fea000383ffff */
[----:B------:R-:W-:Y:S05]  /*48b0*/  EXIT ;  /* 0x000000000000794d */ /* 0x000fea0003800000 */
.L_x_8:
[----:B0-----:R-:W-:Y:S01]  /*48c0*/  ULDC.64 UR4, c[0x0][0x650] ;  /* 0x0001940000047ab9 */ /* 0x001fe20000000a00 */
        /* <DEDUP_REMOVED lines=25> */
.L_x_79:
[----:B------:R-:W0:Y:S01]  /*4a60*/  LDC.64 R28, c[0x0][0x640] ;  /* 0x00019000ff1c7b82 */ /* 0x000e220000000a00 */
[-CC-:B------:R-:W-:Y:S01]  /*4a70*/  SHF.R.U64 R22, R12, R6.reuse, R13.reuse ;  /* 0x000000060c167219 */ /* 0x180fe2000000120d */
[----:B------:R-:W-:Y:S01]  /*4a80*/  IMAD.MOV.U32 R30, RZ, RZ, 0x1 ;  /* 0x00000001ff1e7424 */ /* 0x000fe200078e00ff */
[----:B------:R-:W-:Y:S02]  /*4a90*/  SHF.R.U32.HI R6, RZ, R6, R13 ;  /* 0x00000006ff067219 */ /* 0x000fe4000001160d */
        /* <DEDUP_REMOVED lines=8> */
[----:B------:R-:W-:Y:S01]  /*4b20*/  IMAD.IADD R9, R9, 0x1, R11 ;  /* 0x0000000109097824 */ /* 0x000fe200078e020b */
[----:B0-----:R-:W-:-:S04]  /*4b30*/  ISETP.NE.U32.AND P0, PT, R28, RZ, PT ;  /* 0x000000ff1c00720c */ /* 0x001fc80003f05070 */
[----:B------:R-:W-:Y:S02]  /*4b40*/  ISETP.NE.AND.EX P0, PT, R29, RZ, PT, P0 ;  /* 0x000000ff1d00720c */ /* 0x000fe40003f05300 */
[----:B------:R-:W0:Y:S01]  /*4b50*/  LDC R20, c[0x0][0x600] ;  /* 0x00018000ff147b82 */ /* 0x000e220000000800 */
[-CC-:B-1----:R-:W-:Y:S01]  /*4b60*/  SHF.R.U64 R14, R8, R10.reuse, R9.reuse ;  /* 0x0000000a080e7219 */ /* 0x182fe20000001209 */
[----:B------:R-:W-:Y:S01]  /*4b70*/  IMAD.MOV.U32 R8, RZ, RZ, -0x1 ;  /* 0xffffffffff087424 */ /* 0x000fe200078e00ff */
[----:B------:R-:W-:-:S05]  /*4b80*/  SHF.R.U32.HI R9, RZ, R10, R9 ;  /* 0x0000000aff097219 */ /* 0x000fca0000011609 */
[----:B------:R-:W1:Y:S01]  /*4b90*/  LDC R26, c[0x0][0x648] ;  /* 0x00019200ff1a7b82 */ /* 0x000e620000000800 */
[-CC-:B--2---:R-:W-:Y:S02]  /*4ba0*/  SHF.R.U64 R21, R14, R12.reuse, R9.reuse ;  /* 0x0000000c0e157219 */ /* 0x184fe40000001209 */
[----:B------:R-:W-:-:S05]  /*4bb0*/  SHF.R.U32.HI R6, RZ, R12, R9 ;  /* 0x0000000cff067219 */ /* 0x000fca0000011609 */
[----:B------:R-:W2:Y:S01]  /*4bc0*/  LDC R27, c[0x0][0x638] ;  /* 0x00018e00ff1b7b82 */ /* 0x000ea20000000800 */
[-C--:B---3--:R-:W-:Y:S02]  /*4bd0*/  SHF.L.U32 R8, R8, R25.reuse, RZ ;  /* 0x0000001908087219 */ /* 0x088fe400000006ff */
[-CC-:B------:R-:W-:Y:S02]  /*4be0*/  SHF.R.U64 R23, R21, R25.reuse, R6.reuse ;  /* 0x0000001915177219 */ /* 0x180fe40000001206 */
[----:B------:R-:W-:Y:S02]  /*4bf0*/  LOP3.LUT R32, RZ, R8, RZ, 0x33, !PT ;  /* 0x00000008ff207212 */ /* 0x000fe400078e33ff */
[----:B------:R-:W-:Y:S01]  /*4c00*/  SHF.R.U32.HI R9, RZ, R25, R6 ;  /* 0x00000019ff097219 */ /* 0x000fe20000011606 */
[----:B------:R-:W3:Y:S01]  /*4c10*/  LDC R31, c[0x0][0x610] ;  /* 0x00018400ff1f7b82 */ /* 0x000ee20000000800 */
[----:B------:R-:W-:Y:S01]  /*4c20*/  IMAD.MOV.U32 R8, RZ, RZ, R23 ;  /* 0x000000ffff087224 */ /* 0x000fe200078e0017 */
[----:B------:R-:W-:Y:S06]  /*4c30*/  @!P0 BRA `(.L_x_80) ;  /* 0x0000000000288947 */ /* 0x000fec0003800000 */
        /* <DEDUP_REMOVED lines=10> */
.L_x_80:
[----:B------:R-:W-:Y:S02]  /*4ce0*/  ISETP.NE.AND P0, PT, R2, 0x1, PT ;  /* 0x000000010200780c */ /* 0x000fe40003f05270 */
[----:B-1----:R-:W-:Y:S01]  /*4cf0*/  SHF.R.U64 R6, R8, R26, R9 ;  /* 0x0000001a08067219 */ /* 0x002fe20000001209 */
[----:B0-----:R-:W-:Y:S01]  /*4d00*/  VIADD R9, R20, 0xffffffff ;  /* 0xffffffff14097836 */ /* 0x001fe20000000000 */
[----:B------:R-:W-:Y:S02]  /*4d10*/  SHF.L.U32 R30, R30, R25, RZ ;  /* 0x000000191e1e7219 */ /* 0x000fe400000006ff */
[----:B------:R-:W-:Y:S01]  /*4d20*/  LOP3.LUT R5, R21, R32, RZ, 0xc0, !PT ;  /* 0x0000002015057212 */ /* 0x000fe200078ec0ff */
[----:B------:R-:W-:-:S04]  /*4d30*/  IMAD.MOV R8, RZ, RZ, -R6 ;  /* 0x000000ffff087224 */ /* 0x000fc800078e0a06 */
[----:B------:R-:W-:Y:S01]  /*4d40*/  IMAD R6, R30, R6, R5 ;  /* 0x000000061e067224 */ /* 0x000fe200078e0205 */
[----:B------:R-:W-:Y:S01]  /*4d50*/  LOP3.LUT R5, R14, R9, RZ, 0xc0, !PT ;  /* 0x000000090e057212 */ /* 0x000fe200078ec0ff */
[----:B------:R-:W-:Y:S02]  /*4d60*/  @P0 IMAD R3, R7, R24, R4 ;  /* 0x0000001807030224 */ /* 0x000fe400078e0204 */
[----:B--2---:R-:W-:Y:S02]  /*4d70*/  IMAD R4, R8, R27, R23 ;  /* 0x0000001b08047224 */ /* 0x004fe400078e0217 */
[----:B---3--:R-:W-:Y:S02]  /*4d80*/  IMAD R3, R6, R31, R3 ;  /* 0x0000001f06037224 */ /* 0x008fe400078e0203 */
[----:B------:R-:W-:Y:S02]  /*4d90*/  IMAD R4, R4, R20, R5 ;  /* 0x0000001404047224 */ /* 0x000fe400078e0205 */
[----:B------:R-:W-:-:S02]  /*4da0*/  IMAD.MOV.U32 R8, RZ, RZ, 0x1 ;  /* 0x00000001ff087424 */ /* 0x000fc400078e00ff */
[----:B------:R-:W-:Y:S01]  /*4db0*/  IMAD.MOV.U32 R6, RZ, RZ, R22 ;  /* 0x000000ffff067224 */ /* 0x000fe200078e0016 */
[----:B------:R-:W-:Y:S02]  /*4dc0*/  SEL R20, R4, R3, !P0 ;  /* 0x0000000304147207 */ /* 0x000fe40004000000 */
[----:B------:R-:W-:-:S07]  /*4dd0*/  SEL R21, R3, R4, !P0 ;  /* 0x0000000403157207 */ /* 0x000fce0004000000 */
.L_x_78:
[----:B------:R-:W-:-:S08]  /*4de0*/  NOP ;  /* 0x0000000000007918 */ /* 0x000fd00000000000 */
[----:B------:R-:W0:-:S00]  /*4df0*/  USETMAXREG.DEALLOC.CTAPOOL 0x28 ;  /* 0x00000028000079c8 */ /* 0x000e0000080e0500 */
[----:B0-----:R-:W-:-:S13]  /*4e00*/  ISETP.NE.AND P0, PT, R0, RZ, PT ;  /* 0x000000ff0000720c */ /* 0x001fda0003f05270 */
[----:B------:R-:W-:Y:S05]  /*4e10*/  @P0 EXIT ;  /* 0x000000000000094d */ /* 0x000fea0003800000 */
[----:B------:R-:W-:Y:S01]  /*4e20*/  LOP3.LUT P0, RZ, R8, 0xff, RZ, 0xc0, !PT ;  /* 0x000000ff08ff7812 */ /* 0x000fe2000780c0ff */
[----:B------:R-:W-:Y:S02]  /*4e30*/  IMAD.MOV.U32 R0, RZ, RZ, 0x1 ;  /* 0x00000001ff007424 */ /* 0x000fe400078e00ff */
[----:B------:R-:W-:-:S10]  /*4e40*/  IMAD.MOV.U32 R3, RZ, RZ, RZ ;  /* 0x000000ffff037224 */ /* 0x000fd400078e00ff */
[----:B------:R-:W-:Y:S05]  /*4e50*/  @!P0 BRA `(.L_x_81) ;  /* 0x0000000c00448947 */ /* 0x000fea0003800000 */
[----:B------:R-:W0:Y:S01]  /*4e60*/  LDC R0, c[0x0][0x28c] ;  /* 0x0000a300ff007b82 */ /* 0x000e220000000800 */
[----:B------:R-:W1:Y:S01]  /*4e70*/  S2R R12, SR_CgaCtaId ;  /* 0x00000000000c7919 */ /* 0x000e620000008800 */
[----:B------:R-:W-:Y:S01]  /*4e80*/  ULDC UR5, c[0x0][0x600] ;  /* 0x0001800000057ab9 */ /* 0x000fe20000000800 */
[----:B------:R-:W-:Y:S01]  /*4e90*/  ULDC UR4, c[0x0][0xc] ;  /* 0x0000030000047ab9 */ /* 0x000fe20000000800 */
[----:B------:R-:W-:Y:S01]  /*4ea0*/  UIADD3 UR16, UR5, -0x1, URZ ;  /* 0xffffffff05107890 */ /* 0x000fe2000fffe03f */
[----:B------:R-:W-:Y:S01]  /*4eb0*/  BSSY B0, `(.L_x_81) ;  /* 0x00000cb000007945 */ /* 0x000fe20003800000 */
[----:B------:R-:W-:Y:S01]  /*4ec0*/  ULDC UR6, c[0x0][0x658] ;  /* 0x0001960000067ab9 */ /* 0x000fe20000000800 */
[----:B------:R-:W-:Y:S01]  /*4ed0*/  ULDC UR5, c[0x0][0x10] ;  /* 0x0000040000057ab9 */ /* 0x000fe20000000800 */
[----:B------:R-:W-:Y:S01]  /*4ee0*/  UMOV UR7, 0xffffffff ;  /* 0xffffffff00077882 */ /* 0x000fe20000000000 */
[----:B------:R-:W-:Y:S01]  /*4ef0*/  UMOV UR8, 0x1 ;  /* 0x0000000100087882 */ /* 0x000fe20000000000 */
[----:B------:R-:W-:Y:S01]  /*4f00*/  UIMAD.WIDE.U32 UR4, UR4, UR5, URZ ;  /* 0x00000005040472a5 */ /* 0x000fe2000f8e003f */
[----:B------:R-:W-:Y:S01]  /*4f10*/  IMAD.MOV.U32 R9, RZ, RZ, 0x1 ;  /* 0x00000001ff097424 */ /* 0x000fe200078e00ff */
[----:B------:R-:W-:Y:S01]  /*4f20*/  USHF.L.U32 UR7, UR7, UR6, URZ ;  /* 0x0000000607077299 */ /* 0x000fe2000800063f */
[----:B------:R-:W-:Y:S01]  /*4f30*/  LOP3.LUT R8, R19, 0x2, RZ, 0xfc, !PT ;  /* 0x0000000213087812 */ /* 0x000fe200078efcff */
[----:B------:R-:W-:-:S02]  /*4f40*/  USHF.L.U32 UR18, UR8, UR6, URZ ;  /* 0x0000000608127299 */ /* 0x000fc4000800063f */
[----:B------:R-:W-:Y:S01]  /*4f50*/  ULOP3.LUT UR17, URZ, UR7, URZ, 0x33, !UPT ;  /* 0x000000073f117292 */ /* 0x000fe2000f8e333f */
[----:B------:R-:W-:Y:S01]  /*4f60*/  ULDC UR6, c[0x0][0x14] ;  /* 0x0000050000067ab9 */ /* 0x000fe20000000800 */
[----:B------:R-:W-:Y:S01]  /*4f70*/  ULDC.64 UR22, c[0x0][0x198] ;  /* 0x0000660000167ab9 */ /* 0x000fe20000000a00 */
[----:B------:R-:W-:Y:S02]  /*4f80*/  UIMAD.WIDE.U32 UR20, UR4, UR6, URZ ;  /* 0x00000006041472a5 */ /* 0x000fe4000f8e003f */
[----:B------:R-:W-:Y:S01]  /*4f90*/  UIMAD UR13, UR5, UR6, URZ ;  /* 0x00000006050d72a4 */ /* 0x000fe2000f8e023f */
[----:B0-----:R-:W-:-:S03]  /*4fa0*/  VIADD R0, R0, 0x1f ;  /* 0x0000001f00007836 */ /* 0x001fc60000000000 */
[----:B------:R-:W-:Y:S02]  /*4fb0*/  UIADD3 UR13, UR21, UR13, URZ ;  /* 0x0000000d150d7290 */ /* 0x000fe4000fffe03f */
[----:B------:R-:W-:-:S04]  /*4fc0*/  SHF.R.S32.HI R3, RZ, 0x1f, R0 ;  /* 0x0000001fff037819 */ /* 0x000fc80000011400 */
[----:B------:R-:W-:Y:S01]  /*4fd0*/  LEA.HI R10, R3, R0, RZ, 0x5 ;  /* 0x00000000030a7211 */ /* 0x000fe200078f28ff */
[C---:B-1----:R-:W-:Y:S02]  /*4fe0*/  IMAD.SHL.U32 R11, R12.reuse, 0x8, RZ ;  /* 0x000000080c0b7824 */ /* 0x042fe400078e00ff */
[----:B------:R-:W-:Y:S01]  /*4ff0*/  IMAD.SHL.U32 R12, R12, 0x100, RZ ;  /* 0x000001000c0c7824 */ /* 0x000fe200078e00ff */
[----:B------:R-:W-:Y:S01]  /*5000*/  SHF.R.S32.HI R10, RZ, 0x5, R10 ;  /* 0x00000005ff0a7819 */ /* 0x000fe2000001140a */
[----:B------:R-:W-:Y:S01]  /*5010*/  IMAD.MOV.U32 R0, RZ, RZ, 0x1 ;  /* 0x00000001ff007424 */ /* 0x000fe200078e00ff */
[----:B------:R-:W-:Y:S01]  /*5020*/  LOP3.LUT R11, R11, 0x8, RZ, 0xc0, !PT ;  /* 0x000000080b0b7812 */ /* 0x000fe200078ec0ff */
[----:B------:R-:W-:Y:S01]  /*5030*/  IMAD.MOV.U32 R3, RZ, RZ, RZ ;  /* 0x000000ffff037224 */ /* 0x000fe200078e00ff */
[----:B------:R-:W-:Y:S01]  /*5040*/  LOP3.LUT R12, R12, 0x100, RZ, 0xc0, !PT ;  /* 0x000001000c0c7812 */ /* 0x000fe200078ec0ff */
[----:B------:R-:W-:-:S07]  /*5050*/  VIADD R13, R10, 0x1 ;  /* 0x000000010a0d7836 */ /* 0x000fce0000000000 */
.L_x_92:
[----:B------:R-:W-:-:S03]  /*5060*/  UMOV UR4, 0xffffffff ;  /* 0xffffffff00047882 */ /* 0x000fc60000000000 */
[----:B------:R-:W-:Y:S05]  /*5070*/  BRA.DIV UR4, `(.L_x_82) ;  /* 0x00000012045c7947 */ /* 0x000fea000b800000 */
[----:B------:R-:W-:-:S13]  /*5080*/  ELECT P6, URZ, PT ;  /* 0x00000000003f782f */ /* 0x000fda00038c0000 */
.L_x_108:
[----:B------:R-:W0:Y:S01]  /*5090*/  LDC R4, c[0x0][0x28c] ;  /* 0x0000a300ff047b82 */ /* 0x000e220000000800 */
[----:B------:R-:W-:Y:S01]  /*50a0*/  BSSY B1, `(.L_x_83) ;  /* 0x0000038000017945 */ /* 0x000fe20003800000 */
[----:B0-----:R-:W-:-:S13]  /*50b0*/  ISETP.LT.OR P6, PT, R4, 0x1, !P6 ;  /* 0x000000010400780c */ /* 0x001fda00077c1670 */
[----:B------:R-:W-:Y:S05]  /*50c0*/  @P6 BRA `(.L_x_84) ;  /* 0x0000000000d46947 */ /* 0x000fea0003800000 */
[----:B------:R-:W-:Y:S02]  /*50d0*/  IMAD R20, R20, 0x10, R11 ;  /* 0x0000001014147824 */ /* 0x000fe400078e020b */
[----:B------:R-:W-:Y:S02]  /*50e0*/  IMAD R21, R21, 0x180, RZ ;  /* 0x0000018015157824 */ /* 0x000fe400078e02ff */
[----:B------:R-:W-:Y:S02]  /*50f0*/  IMAD.MOV.U32 R24, RZ, RZ, RZ ;  /* 0x000000ffff187224 */ /* 0x000fe400078e00ff */
[----:B------:R-:W-:Y:S02]  /*5100*/  IMAD.MOV.U32 R4, RZ, RZ, R13 ;  /* 0x000000ffff047224 */ /* 0x000fe400078e000d */
[----:B------:R-:W-:Y:S02]  /*5110*/  IMAD.MOV.U32 R5, RZ, RZ, R0 ;  /* 0x000000ffff057224 */ /* 0x000fe400078e0000 */
[----:B------:R-:W-:-:S07]  /*5120*/  IMAD.MOV.U32 R7, RZ, RZ, R3 ;  /* 0x000000ffff077224 */ /* 0x000fce00078e0003 */
.L_x_87:
[----:B------:R-:W0:Y:S01]  /*5130*/  S2R R15, SR_CgaCtaId ;  /* 0x00000000000f7919 */ /* 0x000e220000008800 */
[----:B------:R-:W-:Y:S02]  /*5140*/  MOV R14, 0x400 ;  /* 0x00000400000e7802 */ /* 0x000fe40000000f00 */
[----:B------:R-:W-:Y:S02]  /*5150*/  LOP3.LUT P1, RZ, R18, 0x7f, RZ, 0xc0, !PT ;  /* 0x0000007f12ff7812 */ /* 0x000fe4000782c0ff */
[----:B0-----:R-:W-:Y:S02]  /*5160*/  LEA R22, R15, R14, 0x18 ;  /* 0x0000000e0f167211 */ /* 0x001fe400078ec0ff */
[----:B------:R-:W-:-:S09]  /*5170*/  SHF.L.U32 R14, R5, 0x1f, RZ ;  /* 0x0000001f050e7819 */ /* 0x000fd200000006ff */
[----:B------:R-:W0:Y:S01]  /*5180*/  @!P1 LDC R15, c[0x0][0x500] ;  /* 0x00014000ff0f9b82 */ /* 0x000e220000000800 */
[----:B------:R-:W-:-:S04]  /*5190*/  IMAD R23, R7, 0x8, R22 ;  /* 0x0000000807177824 */ /* 0x000fc800078e0216 */
[----:B------:R-:W1:Y:S02]  /*51a0*/  SYNCS.PHASECHK.TRANS64.TRYWAIT P0, [R23+URZ+0x48], R14 ;  /* 0x0000480e170075a7 */ /* 0x000e64000800017f */
[----:B-1----:R-:W-:Y:S05]  /*51b0*/  @!P0 BRA `(.L_x_85) ;  /* 0x00000010002c8947 */ /* 0x002fea0003800000 */
.L_x_109:
[----:B-1----:R-:W-:Y:S01]  /*51c0*/  PRMT R14, R8, 0x9910, RZ ;  /* 0x00009910080e7816 */ /* 0x002fe200000000ff */
[----:B0-----:R0:W-:Y:S03]  /*51d0*/  @!P1 SYNCS.ARRIVE.TRANS64 RZ, [R23+URZ], R15 ;  /* 0x0000000f17ff99a7 */ /* 0x0011e6000800003f */
[----:B------:R-:W-:-:S13]  /*51e0*/  ISETP.NE.AND P0, PT, R14, 0x2, PT ;  /* 0x000000020e00780c */ /* 0x000fda0003f05270 */
[----:B0-----:R-:W-:Y:S05]  /*51f0*/  @P0 BRA `(.L_x_86) ;  /* 0x0000000000040947 */ /* 0x001fea0003800000 */
[----:B------:R-:W-:Y:S01]  /*5200*/  BPT.TRAP 0x1 ;  /* 0x000000040000795c */ /* 0x000fe20000300000 */
.L_x_86:
[----:B------:R-:W-:Y:S01]  /*5210*/  IMAD R15, R7, 0x6000, R22 ;  /* 0x00006000070f7824 */ /* 0x000fe200078e0216 */
[----:B------:R-:W-:Y:S01]  /*5220*/  R2UR UR9, R23 ;  /* 0x00000000170972ca */ /* 0x000fe200000e0000 */
[----:B------:R-:W-:Y:S01]  /*5230*/  IMAD R14, R7, 0x200, R12 ;  /* 0x00000200070e7824 */ /* 0x000fe200078e020c */
[----:B------:R-:W-:Y:S01]  /*5240*/  UIADD3 UR4, UP0, UR22, 0xf0, URZ ;  /* 0x000000f016047890 */ /* 0x000fe2000ff1e03f */
[----:B------:R-:W-:Y:S01]  /*5250*/  VIADD R4, R4, 0xffffffff ;  /* 0xffffffff04047836 */ /* 0x000fe20000000000 */
[----:B------:R-:W-:Y:S01]  /*5260*/  R2UR UR5, R15 ;  /* 0x000000000f0572ca */ /* 0x000fe200000e0000 */
[----:B------:R-:W-:Y:S01]  /*5270*/  IMAD R14, R14, 0x2, R22 ;  /* 0x000000020e0e7824 */ /* 0x000fe200078e0216 */
[----:B------:R-:W-:Y:S01]  /*5280*/  R2UR UR11, R21 ;  /* 0x00000000150b72ca */ /* 0x000fe200000e0000 */
[----:B------:R-:W-:Y:S01]  /*5290*/  UIADD3 UR24, UP1, UR22, 0x1f0, URZ ;  /* 0x000001f016187890 */ /* 0x000fe2000ff3e03f */
[----:B------:R-:W-:Y:S01]  /*52a0*/  R2UR UR10, R24 ;  /* 0x00000000180a72ca */ /* 0x000fe200000e0000 */
[----:B------:R-:W-:Y:S01]  /*52b0*/  VIADD R7, R7, 0x1 ;  /* 0x0000000107077836 */ /* 0x000fe20000000000 */
[----:B------:R-:W-:Y:S01]  /*52c0*/  R2UR UR8, R14 ;  /* 0x000000000e0872ca */ /* 0x000fe200000e0000 */
[----:B------:R-:W-:Y:S01]  /*52d0*/  UIADD3.X UR25, URZ, UR23, URZ, UP1, !UPT ;  /* 0x000000173f197290 */ /* 0x000fe20008ffe43f */
[----:B------:R-:W-:Y:S01]  /*52e0*/  R2UR UR12, R6 ;  /* 0x00000000060c72ca */ /* 0x000fe200000e0000 */
[----:B------:R-:W-:Y:S01]  /*52f0*/  UMOV UR6, 0x0 ;  /* 0x0000000000067882 */ /* 0x000fe20000000000 */
[----:B------:R-:W-:Y:S01]  /*5300*/  R2UR UR19, R20 ;  /* 0x00000000141372ca */ /* 0x000fe200000e0000 */
[----:B------:R-:W-:Y:S01]  /*5310*/  UMOV UR7, 0x10000000 ;  /* 0x1000000000077882 */ /* 0x000fe20000000000 */
[----:B------:R-:W-:Y:S01]  /*5320*/  ISETP.GT.AND P1, PT, R4, 0x1, PT ;  /* 0x000000010400780c */ /* 0x000fe20003f24270 */
[----:B------:R-:W-:Y:S01]  /*5330*/  UIADD3 UR14, UR5, 0x180, URZ ;  /* 0x00000180050e7890 */ /* 0x000fe2000fffe03f */
[C---:B------:R-:W-:Y:S01]  /*5340*/  ISETP.NE.AND P0, PT, R7.reuse, 0x9, PT ;  /* 0x000000090700780c */ /* 0x040fe20003f05270 */
[----:B------:R-:W-:Y:S01]  /*5350*/  UIADD3.X UR5, URZ, UR23, URZ, UP0, !UPT ;  /* 0x000000173f057290 */ /* 0x000fe200087fe43f */
[----:B------:R-:W-:Y:S01]  /*5360*/  VIADD R24, R24, 0x20 ;  /* 0x0000002018187836 */ /* 0x000fe20000000000 */
[----:B------:R-:W-:Y:S01]  /*5370*/  UMOV UR26, 0x30000 ;  /* 0x00030000001a7882 */ /* 0x000fe20000000000 */
[----:B------:R-:W-:Y:S01]  /*5380*/  SEL R14, RZ, 0x1, P0 ;  /* 0x00000001ff0e7807 */ /* 0x000fe20000000000 */
[----:B------:R-:W-:Y:S01]  /*5390*/  UIADD3 UR15, UR8, 0x36180, URZ ;  /* 0x00036180080f7890 */ /* 0x000fe2000fffe03f */
[----:B------:R-:W-:-:S02]  /*53a0*/  SEL R7, R7, RZ, P0 ;  /* 0x000000ff07077207 */ /* 0x000fc40000000000 */
[----:B------:R-:W-:Y:S01]  /*53b0*/  UMOV UR8, UR14 ;  /* 0x0000000e00087c82 */ /* 0x000fe20008000000 */
[----:B------:R-:W-:Y:S01]  /*53c0*/  LOP3.LUT R5, R5, R14, RZ, 0x3c, !PT ;  /* 0x0000000e05057212 */ /* 0x000fe200078e3cff */
[----:B------:R0:W-:Y:S02]  /*53d0*/  UTMALDG.3D [UR8], [UR4], desc[UR6] ;  /* 0x00000608040075b4 */ /* 0x0001e40008011000 */
[----:B0-----:R-:W-:Y:S01]  /*53e0*/  UMOV UR8, UR15 ;  /* 0x0000000f00087c82 */ /* 0x001fe20008000000 */
[----:B------:R-:W-:Y:S02]  /*53f0*/  UMOV UR11, UR19 ;  /* 0x00000013000b7c82 */ /* 0x000fe40008000000 */
[----:B------:R0:W-:Y:S02]  /*5400*/  UTMALDG.3D.MULTICAST [UR8], [UR24], UR26, desc[UR6] ;  /* 0x00000608180073b4 */ /* 0x0001e4000801181a */
[----:B0-----:R-:W-:Y:S05]  /*5410*/  @P1 BRA `(.L_x_87) ;  /* 0xfffffffc00441947 */ /* 0x001fea000383ffff */
.L_x_84:
[----:B------:R-:W-:Y:S05]  /*5420*/  BSYNC B1 ;  /* 0x0000000000017941 */ /* 0x000fea0003800000 */
.L_x_83:
[----:B------:R-:W-:Y:S01]  /*5430*/  LOP3.LUT P1, RZ, R9, 0xff, RZ, 0xc0, !PT ;  /* 0x000000ff09ff7812 */ /* 0x000fe2000782c0ff */
[C---:B------:R-:W-:Y:S01]  /*5440*/  IMAD.IADD R6, R10.reuse, 0x1, R3 ;  /* 0x000000010a067824 */ /* 0x040fe200078e0203 */
[----:B------:R-:W-:Y:S01]  /*5450*/  ULDC.64 UR4, c[0x0][0x650] ;  /* 0x0001940000047ab9 */ /* 0x000fe20000000a00 */
[----:B------:R-:W-:Y:S01]  /*5460*/  ISETP.GE.U32.AND P2, PT, R10, 0x9, PT ;  /* 0x000000090a00780c */ /* 0x000fe20003f46070 */
[----:B------:R-:W-:Y:S01]  /*5470*/  BSSY B1, `(.L_x_88) ;  /* 0x000006c000017945 */ /* 0x000fe20003800000 */
[----:B------:R-:W-:Y:S01]  /*5480*/  IMAD.MOV.U32 R21, RZ, RZ, -0x1 ;  /* 0xffffffffff157424 */ /* 0x000fe200078e00ff */
[----:B------:R-:W-:Y:S01]  /*5490*/  ISETP.GT.U32.AND P0, PT, R6, 0x8, PT ;  /* 0x000000080600780c */ /* 0x000fe20003f04070 */
[----:B------:R-:W-:Y:S01]  /*54a0*/  IMAD.MOV.U32 R20, RZ, RZ, -0x1 ;  /* 0xffffffffff147424 */ /* 0x000fe200078e00ff */
[----:B------:R-:W-:Y:S02]  /*54b0*/  PRMT R9, RZ, 0x7610, R9 ;  /* 0x00007610ff097816 */ /* 0x000fe40000000009 */
[----:B------:R-:W-:-:S03]  /*54c0*/  ISETP.LT.U32.AND P0, PT, R10, 0x9, P0 ;  /* 0x000000090a00780c */ /* 0x000fc60000701070 */
[----:B------:R-:W0:Y:S01]  /*54d0*/  @P1 S2R R5, SR_CgaCtaId ;  /* 0x0000000000051919 */ /* 0x000e220000008800 */
[----:B------:R-:W-:-:S04]  /*54e0*/  @P1 MOV R4, 0x400 ;  /* 0x0000040000041802 */ /* 0x000fc80000000f00 */
[----:B0-----:R-:W-:Y:S01]  /*54f0*/  @P1 LEA R3, R5, R4, 0x18 ;  /* 0x0000000405031211 */ /* 0x001fe200078ec0ff */
[----:B------:R-:W-:-:S03]  /*5500*/  IMAD.WIDE.U32 R4, R6, 0x38e38e39, RZ ;  /* 0x38e38e3906047825 */ /* 0x000fc600078e00ff */
[----:B------:R0:W-:Y:S01]  /*5510*/  @P1 SYNCS.ARRIVE.TRANS64.A1T0 RZ, [R3+URZ+0xa8], RZ ;  /* 0x0000a8ff03ff19a7 */ /* 0x0001e2000810003f */
[----:B------:R-:W-:Y:S02]  /*5520*/  IADD3 R16, P1, R16, UR20, RZ ;  /* 0x0000001410107c10 */ /* 0x000fe4000ff3e0ff */
[----:B------:R-:W-:Y:S02]  /*5530*/  SHF.R.U32.HI R5, RZ, 0x1, R5 ;  /* 0x00000001ff057819 */ /* 0x000fe40000011605 */
[----:B------:R-:W-:Y:S02]  /*5540*/  IADD3.X R17, R17, UR13, RZ, P1, !PT ;  /* 0x0000000d11117c10 */ /* 0x000fe40008ffe4ff */
[----:B------:R-:W-:Y:S02]  /*5550*/  PRMT R4, RZ, 0x7610, R4 ;  /* 0x00007610ff047816 */ /* 0x000fe40000000004 */
[----:B0-----:R-:W-:Y:S02]  /*5560*/  SEL R3, RZ, 0x1, !P0 ;  /* 0x00000001ff037807 */ /* 0x001fe40004000000 */
[----:B------:R-:W-:-:S02]  /*5570*/  ISETP.GE.U32.AND P0, PT, R16, UR4, PT ;  /* 0x0000000410007c0c */ /* 0x000fc4000bf06070 */
[----:B------:R-:W-:Y:S01]  /*5580*/  LOP3.LUT R0, R0, R3, RZ, 0x3c, !PT ;  /* 0x0000000300007212 */ /* 0x000fe200078e3cff */
[----:B------:R-:W-:Y:S01]  /*5590*/  IMAD R3, R5, -0x9, R6 ;  /* 0xfffffff705037824 */ /* 0x000fe200078e0206 */
[----:B------:R-:W-:Y:S01]  /*55a0*/  ISETP.GE.U32.AND.EX P0, PT, R17, UR5, PT, P0 ;  /* 0x0000000511007c0c */ /* 0x000fe2000bf06100 */
[----:B------:R-:W-:Y:S01]  /*55b0*/  IMAD.MOV.U32 R6, RZ, RZ, -0x1 ;  /* 0xffffffffff067424 */ /* 0x000fe200078e00ff */
[----:B------:R-:W-:-:S11]  /*55c0*/  @P2 LOP3.LUT R0, R0, 0x1, R5, 0x78, !PT ;  /* 0x0000000100002812 */ /* 0x000fd600078e7805 */
[----:B------:R-:W-:Y:S05]  /*55d0*/  @P0 BRA `(.L_x_89) ;  /* 0x0000000400540947 */ /* 0x000fea0003800000 */
[----:B------:R-:W0:Y:S01]  /*55e0*/  S2R R15, SR_CTAID.X ;  /* 0x00000000000f7919 */ /* 0x000e220000002500 */
[----:B------:R-:W-:Y:S01]  /*55f0*/  ULDC.64 UR4, c[0x0][0x628] ;  /* 0x00018a0000047ab9 */ /* 0x000fe20000000a00 */
[----:B------:R-:W-:Y:S01]  /*5600*/  ULDC UR7, c[0x0][0x630] ;  /* 0x00018c0000077ab9 */ /* 0x000fe20000000800 */
[----:B------:R-:W-:Y:S01]  /*5610*/  ISETP.NE.U32.AND P0, PT, RZ, UR4, PT ;  /* 0x00000004ff007c0c */ /* 0x000fe2000bf05070 */
[----:B------:R-:W1:Y:S01]  /*5620*/  S2R R20, SR_CTAID.Y ;  /* 0x0000000000147919 */ /* 0x000e620000002600 */
[----:B------:R-:W-:Y:S01]  /*5630*/  ULDC UR8, c[0x0][0x150] ;  /* 0x0000540000087ab9 */ /* 0x000fe20000000800 */
[----:B------:R-:W-:Y:S01]  /*5640*/  IMAD.MOV.U32 R4, RZ, RZ, R16 ;  /* 0x000000ffff047224 */ /* 0x000fe200078e0010 */
[----:B------:R-:W-:Y:S01]  /*5650*/  ISETP.NE.AND.EX P0, PT, RZ, UR5, PT, P0 ;  /* 0x00000005ff007c0c */ /* 0x000fe2000bf05300 */
[----:B------:R-:W-:Y:S01]  /*5660*/  IMAD.MOV.U32 R5, RZ, RZ, R17 ;  /* 0x000000ffff057224 */ /* 0x000fe200078e0011 */
[----:B0-----:R-:W-:-:S11]  /*5670*/  I2FP.F32.U32 R22, R15 ;  /* 0x0000000f00167245 */ /* 0x001fd60000201000 */
[----:B------:R-:W-:Y:S05]  /*5680*/  @!P0 BRA `(.L_x_90) ;  /* 0x0000000000288947 */ /* 0x000fea0003800000 */
[----:B------:R-:W-:Y:S02]  /*5690*/  ULDC UR6, c[0x0][0x634] ;  /* 0x00018d0000067ab9 */ /* 0x000fe40000000800 */
[----:B------:R-:W-:-:S05]  /*56a0*/  IADD3 R5, P0, R16, UR6, RZ ;  /* 0x0000000610057c10 */ /* 0x000fca000ff1e0ff */
[----:B------:R-:W-:-:S04]  /*56b0*/  IMAD.X R21, RZ, RZ, R17, P0 ;  /* 0x000000ffff157224 */ /* 0x000fc800000e0611 */
[----:B------:R-:W-:-:S04]  /*56c0*/  IMAD.WIDE.U32 R6, R21, UR4, RZ ;  /* 0x0000000415067c25 */ /* 0x000fc8000f8e00ff */
[----:B------:R-:W-:-:S04]  /*56d0*/  IMAD.WIDE.U32 R6, P0, R5, UR5, R6 ;  /* 0x0000000505067c25 */ /* 0x000fc8000f800006 */
[----:B------:R-:W-:-:S04]  /*56e0*/  IMAD.WIDE.U32 R4, R5, UR4, RZ ;  /* 0x0000000405047c25 */ /* 0x000fc8000f8e00ff */
[----:B------:R-:W-:Y:S01]  /*56f0*/  IMAD.MOV.U32 R4, RZ, RZ, R7 ;  /* 0x000000ffff047224 */ /* 0x000fe200078e0007 */
[----:B------:R-:W-:Y:S01]  /*5700*/  IADD3 RZ, P1, R5, R6, RZ ;  /* 0x0000000605ff7210 */ /* 0x000fe20007f3e0ff */
[----:B------:R-:W-:-:S04]  /*5710*/  IMAD.X R5, RZ, RZ, RZ, P0 ;  /* 0x000000ffff057224 */ /* 0x000fc800000e06ff */
[----:B------:R-:W-:-:S08]  /*5720*/  IMAD.WIDE.U32.X R4, R21, UR5, R4, P1 ;  /* 0x0000000515047c25 */ /* 0x000fd000088e0404 */
.L_x_90:
[--C-:B------:R-:W-:Y:S01]  /*5730*/  SHF.R.U64 R14, R4, UR7, R5.reuse ;  /* 0x00000007040e7c19 */ /* 0x100fe20008001205 */
[----:B------:R-:W-:Y:S01]  /*5740*/  FMUL R22, R22, UR8 ;  /* 0x0000000816167c20 */ /* 0x000fe20008400000 */
[----:B------:R-:W-:Y:S01]  /*5750*/  SHF.R.U32.HI R4, RZ, UR7, R5 ;  /* 0x00000007ff047c19 */ /* 0x000fe20008011605 */
[----:B------:R-:W0:Y:S01]  /*5760*/  LDC R6, c[0x0][0x144] ;  /* 0x00005100ff067b82 */ /* 0x000e220000000800 */
[----:B------:R-:W-:Y:S01]  /*5770*/  IADD3 R5, P0, RZ, -R14, RZ ;  /* 0x8000000eff057210 */ /* 0x000fe20007f1e0ff */
[----:B------:R-:W-:Y:S01]  /*5780*/  ULDC UR6, c[0x0][0x154] ;  /* 0x0000550000067ab9 */ /* 0x000fe20000000800 */
[----:B-1----:R-:W-:Y:S01]  /*5790*/  I2FP.F32.U32 R7, R20 ;  /* 0x0000001400077245 */ /* 0x002fe20000201000 */
[----:B------:R-:W1:Y:S01]  /*57a0*/  F2I.U32.TRUNC.NTZ R22, R22 ;  /* 0x0000001600167305 */ /* 0x000e62000020f000 */
[----:B------:R-:W-:Y:S01]  /*57b0*/  ULDC.64 UR4, c[0x0][0x620] ;  /* 0x0001880000047ab9 */ /* 0x000fe20000000a00 */
[----:B------:R-:W-:Y:S01]  /*57c0*/  IMAD.X R4, RZ, RZ, ~R4, P0 ;  /* 0x000000ffff047224 */ /* 0x000fe200000e0e04 */
[----:B------:R-:W-:Y:S01]  /*57d0*/  ISETP.NE.AND P2, PT, R2, 0x1, PT ;  /* 0x000000010200780c */ /* 0x000fe20003f45270 */
[----:B------:R-:W-:Y:S01]  /*57e0*/  FMUL R23, R7, UR6 ;  /* 0x0000000607177c20 */ /* 0x000fe20008400000 */
[----:B------:R-:W2:Y:S01]  /*57f0*/  LDC R25, c[0x0][0x148] ;  /* 0x00005200ff197b82 */ /* 0x000ea20000000800 */
[----:B------:R-:W-:Y:S01]  /*5800*/  IMAD R4, R4, UR4, RZ ;  /* 0x0000000404047c24 */ /* 0x000fe2000f8e02ff */
[----:B------:R-:W-:-:S02]  /*5810*/  ULDC.64 UR6, c[0x0][0x640] ;  /* 0x0001900000067ab9 */ /* 0x000fc40000000a00 */
[----:B------:R-:W-:Y:S01]  /*5820*/  ISETP.NE.U32.AND P0, PT, RZ, UR6, PT ;  /* 0x00000006ff007c0c */ /* 0x000fe2000bf05070 */
[----:B------:R-:W3:Y:S01]  /*5830*/  F2I.U32.TRUNC.NTZ R23, R23 ;  /* 0x0000001700177305 */ /* 0x000ee2000020f000 */
[C---:B------:R-:W-:Y:S02]  /*5840*/  IMAD R7, R5.reuse, UR5, R4 ;  /* 0x0000000505077c24 */ /* 0x040fe4000f8e0204 */
[----:B------:R-:W-:Y:S01]  /*5850*/  IMAD.WIDE.U32 R4, R5, UR4, R16 ;  /* 0x0000000405047c25 */ /* 0x000fe2000f8e0010 */
[----:B------:R-:W-:Y:S01]  /*5860*/  ULDC UR4, c[0x0][0x618] ;  /* 0x0001860000047ab9 */ /* 0x000fe20000000800 */
[----:B------:R-:W-:Y:S02]  /*5870*/  ISETP.NE.AND.EX P0, PT, RZ, UR7, PT, P0 ;  /* 0x00000007ff007c0c */ /* 0x000fe4000bf05300 */
[----:B------:R-:W-:Y:S02]  /*5880*/  IMAD.IADD R5, R5, 0x1, R7 ;  /* 0x0000000105057824 */ /* 0x000fe400078e0207 */
[----:B-1----:R-:W-:-:S03]  /*5890*/  IMAD.MOV R22, RZ, RZ, -R22 ;  /* 0x000000ffff167224 */ /* 0x002fc600078e0a16 */
[----:B------:R-:W-:Y:S01]  /*58a0*/  SHF.R.U64 R21, R4, UR4, R5 ;  /* 0x0000000404157c19 */ /* 0x000fe20008001205 */
[----:B0-----:R-:W-:Y:S01]  /*58b0*/  IMAD R15, R6, R22, R15 ;  /* 0x00000016060f7224 */ /* 0x001fe200078e020f */
[----:B------:R-:W-:Y:S01]  /*58c0*/  SHF.R.U32.HI R4, RZ, UR4, R5 ;  /* 0x00000004ff047c19 */ /* 0x000fe20008011605 */
[----:B------:R-:W-:Y:S01]  /*58d0*/  ULDC UR4, c[0x0][0x608] ;  /* 0x0001820000047ab9 */ /* 0x000fe20000000800 */
[----:B---3--:R-:W-:Y:S02]  /*58e0*/  IMAD.MOV R6, RZ, RZ, -R23 ;  /* 0x000000ffff067224 */ /* 0x008fe400078e0a17 */
[--C-:B------:R-:W-:Y:S02]  /*58f0*/  SHF.R.U64 R22, R21, UR4, R4.reuse ;  /* 0x0000000415167c19 */ /* 0x100fe40008001204 */
[----:B------:R-:W-:Y:S01]  /*5900*/  SHF.R.U32.HI R5, RZ, UR4, R4 ;  /* 0x00000004ff057c19 */ /* 0x000fe20008011604 */
[----:B------:R-:W-:Y:S01]  /*5910*/  ULDC UR4, c[0x0][0x658] ;  /* 0x0001960000047ab9 */ /* 0x000fe20000000800 */
[----:B--2---:R-:W-:-:S02]  /*5920*/  @P2 IMAD R15, R25, R6, R20 ;  /* 0x00000006190f2224 */ /* 0x004fc400078e0214 */
[--C-:B------:R-:W-:Y:S02]  /*5930*/  SHF.R.U64 R20, R22, UR4, R5.reuse ;  /* 0x0000000416147c19 */ /* 0x100fe40008001205 */
[----:B------:R-:W-:-:S03]  /*5940*/  SHF.R.U32.HI R23, RZ, UR4, R5 ;  /* 0x00000004ff177c19 */ /* 0x000fc60008011605 */
[----:B------:R-:W-:Y:S02]  /*5950*/  IMAD.MOV.U32 R6, RZ, RZ, R20 ;  /* 0x000000ffff067224 */ /* 0x000fe400078e0014 */
[----:B------:R-:W-:Y:S01]  /*5960*/  IMAD.MOV.U32 R5, RZ, RZ, R23 ;  /* 0x000000ffff057224 */ /* 0x000fe200078e0017 */
[----:B------:R-:W-:Y:S06]  /*5970*/  @!P0 BRA `(.L_x_91) ;  /* 0x00000000002c8947 */ /* 0x000fec0003800000 */
        /* <DEDUP_REMOVED lines=9> */
[----:B------:R-:W-:-:S04]  /*5a10*/  IMAD.WIDE.U32.X R4, R23, UR7, R4, P1 ;  /* 0x0000000717047c25 */ /* 0x000fc800088e0404 */
[----:B------:R-:W-:-:S07]  /*5a20*/  IMAD.MOV.U32 R6, RZ, RZ, R4 ;  /* 0x000000ffff067224 */ /* 0x000fce00078e0004 */
.L_x_91:
[----:B------:R-:W-:Y:S01]  /*5a30*/  ULDC UR4, c[0x0][0x648] ;  /* 0x0001920000047ab9 */ /* 0x000fe20000000800 */
[----:B------:R-:W-:Y:S01]  /*5a40*/  LOP3.LUT R4, R22, UR17, RZ, 0xc0, !PT ;  /* 0x0000001116047c12 */ /* 0x000fe2000f8ec0ff */
[----:B------:R-:W-:Y:S01]  /*5a50*/  ULDC UR5, c[0x0][0x610] ;  /* 0x0001840000057ab9 */ /* 0x000fe20000000800 */
[----:B------:R-:W-:Y:S01]  /*5a60*/  SHF.R.U64 R5, R6, UR4, R5 ;  /* 0x0000000406057c19 */ /* 0x000fe20008001205 */
[----:B------:R-:W-:Y:S01]  /*5a70*/  ULDC UR4, c[0x0][0x638] ;  /* 0x00018e0000047ab9 */ /* 0x000fe20000000800 */
[----:B------:R-:W-:-:S03]  /*5a80*/  LOP3.LUT R21, R21, UR16, RZ, 0xc0, !PT ;  /* 0x0000001015157c12 */ /* 0x000fc6000f8ec0ff */
[----:B------:R-:W-:Y:S02]  /*5a90*/  IMAD.MOV R7, RZ, RZ, -R5 ;  /* 0x000000ffff077224 */ /* 0x000fe400078e0a05 */
[----:B------:R-:W-:Y:S02]  /*5aa0*/  IMAD R4, R5, UR18, R4 ;  /* 0x0000001205047c24 */ /* 0x000fe4000f8e0204 */
[----:B------:R-:W-:Y:S01]  /*5ab0*/  IMAD R20, R7, UR4, R20 ;  /* 0x0000000407147c24 */ /* 0x000fe2000f8e0214 */
[----:B------:R-:W-:Y:S01]  /*5ac0*/  ULDC UR4, c[0x0][0x600] ;  /* 0x0001800000047ab9 */ /* 0x000fe20000000800 */
[----:B------:R-:W-:Y:S02]  /*5ad0*/  IMAD R15, R4, UR5, R15 ;  /* 0x00000005040f7c24 */ /* 0x000fe4000f8e020f */
[----:B------:R-:W-:Y:S02]  /*5ae0*/  IMAD R6, R20, UR4, R21 ;  /* 0x0000000414067c24 */ /* 0x000fe4000f8e0215 */
[----:B------:R-:W-:-:S03]  /*5af0*/  IMAD.MOV.U32 R4, RZ, RZ, 0x1 ;  /* 0x00000001ff047424 */ /* 0x000fc600078e00ff */
[----:B------:R-:W-:Y:S02]  /*5b00*/  SEL R20, R6, R15, !P2 ;  /* 0x0000000f06147207 */ /* 0x000fe40005000000 */
[----:B------:R-:W-:Y:S01]  /*5b10*/  SEL R21, R15, R6, !P2 ;  /* 0x000000060f157207 */ /* 0x000fe20005000000 */
[----:B------:R-:W-:-:S07]  /*5b20*/  IMAD.MOV.U32 R6, RZ, RZ, R14 ;  /* 0x000000ffff067224 */ /* 0x000fce00078e000e */
.L_x_89:
[----:B------:R-:W-:Y:S05]  /*5b30*/  BSYNC B1 ;  /* 0x0000000000017941 */ /* 0x000fea0003800000 */
.L_x_88:
[----:B------:R-:W-:-:S13]  /*5b40*/  LOP3.LUT P0, RZ, R4, 0xff, RZ, 0xc0, !PT ;  /* 0x000000ff04ff7812 */ /* 0x000fda000780c0ff */
[----:B------:R-:W-:Y:S05]  /*5b50*/  @P0 BRA `(.L_x_92) ;  /* 0xfffffff400400947 */ /* 0x000fea000383ffff */
[----:B------:R-:W-:Y:S05]  /*5b60*/  BSYNC B0 ;  /* 0x0000000000007941 */ /* 0x000fea0003800000 */
.L_x_81:
[----:B------:R-:W-:-:S03]  /*5b70*/  UMOV UR4, 0xffffffff ;  /* 0xffffffff00047882 */ /* 0x000fc60000000000 */
[----:B------:R-:W-:Y:S05]  /*5b80*/  BRA.DIV UR4, `(.L_x_93) ;  /* 0x0000000604cc7947 */ /* 0x000fea000b800000 */
[----:B------:R-:W-:-:S13]  /*5b90*/  ELECT P6, URZ, PT ;  /* 0x00000000003f782f */ /* 0x000fda00038c0000 */
.L_x_112:
[----:B------:R-:W-:Y:S04]  /*5ba0*/  BSSY B0, `(.L_x_94) ;  /* 0x0000058000007945 */ /* 0x000fe80003800000 */
[----:B------:R-:W-:Y:S05]  /*5bb0*/  @!P6 BRA `(.L_x_95) ;  /* 0x000000040058e947 */ /* 0x000fea0003800000 */
[----:B------:R-:W-:-:S04]  /*5bc0*/  LOP3.LUT R19, R19, 0x2, RZ, 0xfc, !PT ;  /* 0x0000000213137812 */ /* 0x000fc800078efcff */
[----:B------:R-:W-:-:S13]  /*5bd0*/  ISETP.NE.AND P0, PT, R19, 0x3, PT ;  /* 0x000000031300780c */ /* 0x000fda0003f05270 */
[----:B------:R-:W-:Y:S05]  /*5be0*/  @!P0 BRA `(.L_x_96) ;  /* 0x0000000000048947 */ /* 0x000fea0003800000 */
[----:B------:R-:W-:Y:S01]  /*5bf0*/  BPT.TRAP 0x1 ;  /* 0x000000040000795c */ /* 0x000fe20000300000 */
.L_x_96:
[----:B------:R-:W0:Y:S01]  /*5c00*/  S2R R5, SR_CgaCtaId ;  /* 0x0000000000057919 */ /* 0x000e220000008800 */
[----:B------:R-:W-:Y:S02]  /*5c10*/  MOV R2, 0x400 ;  /* 0x0000040000027802 */ /* 0x000fe40000000f00 */
[----:B------:R-:W-:Y:S02]  /*5c20*/  SHF.L.U32 R4, R0, 0x1f, RZ ;  /* 0x0000001f00047819 */ /* 0x000fe400000006ff */
[----:B0-----:R-:W-:-:S05]  /*5c30*/  LEA R2, R5, R2, 0x18 ;  /* 0x0000000205027211 */ /* 0x001fca00078ec0ff */
[----:B------:R-:W-:-:S04]  /*5c40*/  VIADD R2, R2, 0x48 ;  /* 0x0000004802027836 */ /* 0x000fc80000000000 */
[C---:B------:R-:W-:Y:S02]  /*5c50*/  IMAD R7, R3.reuse, 0x8, R2 ;  /* 0x0000000803077824 */ /* 0x040fe400078e0202 */
[----:B------:R-:W-:Y:S02]  /*5c60*/  VIADD R3, R3, 0x1 ;  /* 0x0000000103037836 */ /* 0x000fe40000000000 */
[----:B------:R-:W0:Y:S03]  /*5c70*/  SYNCS.PHASECHK.TRANS64.TRYWAIT P0, [R7+URZ], R4 ;  /* 0x00000004070075a7 */ /* 0x000e26000800017f */
[----:B------:R-:W-:-:S04]  /*5c80*/  ISETP.NE.AND P1, PT, R3, 0x9, PT ;  /* 0x000000090300780c */ /* 0x000fc80003f25270 */
[----:B------:R-:W-:Y:S02]  /*5c90*/  SEL R5, RZ, 0x1, P1 ;  /* 0x00000001ff057807 */ /* 0x000fe40000800000 */
[----:B------:R-:W-:Y:S02]  /*5ca0*/  SEL R3, R3, RZ, P1 ;  /* 0x000000ff03037207 */ /* 0x000fe40000800000 */
[----:B------:R-:W-:-:S03]  /*5cb0*/  LOP3.LUT R6, R0, R5, RZ, 0x3c, !PT ;  /* 0x0000000500067212 */ /* 0x000fc600078e3cff */
[----:B------:R-:W-:Y:S01]  /*5cc0*/  IMAD R8, R3, 0x8, R2 ;  /* 0x0000000803087824 */ /* 0x000fe200078e0202 */
[----:B------:R-:W-:Y:S01]  /*5cd0*/  SHF.L.U32 R5, R6, 0x1f, RZ ;  /* 0x0000001f06057819 */ /* 0x000fe200000006ff */
[----:B0-----:R-:W-:Y:S06]  /*5ce0*/  @!P0 BRA `(.L_x_97) ;  /* 0x0000000400948947 */ /* 0x001fec0003800000 */
.L_x_113:
[----:B------:R-:W1:Y:S01]  /*5cf0*/  SYNCS.PHASECHK.TRANS64.TRYWAIT P0, [R8+URZ], R5 ;  /* 0x00000005080075a7 */ /* 0x000e62000800017f */
[----:B------:R-:W-:-:S05]  /*5d00*/  VIADD R0, R3, 0x1 ;  /* 0x0000000103007836 */ /* 0x000fca0000000000 */
[----:B------:R-:W-:-:S04]  /*5d10*/  ISETP.NE.AND P1, PT, R0, 0x9, PT ;  /* 0x000000090000780c */ /* 0x000fc80003f25270 */
[----:B------:R-:W-:Y:S02]  /*5d20*/  SEL R3, RZ, 0x1, P1 ;  /* 0x00000001ff037807 */ /* 0x000fe40000800000 */
[----:B0-----:R-:W-:Y:S02]  /*5d30*/  SEL R7, R0, RZ, P1 ;  /* 0x000000ff00077207 */ /* 0x001fe40000800000 */
[----:B------:R-:W-:-:S03]  /*5d40*/  LOP3.LUT R6, R6, R3, RZ, 0x3c, !PT ;  /* 0x0000000306067212 */ /* 0x000fc600078e3cff */
[----:B------:R-:W-:Y:S01]  /*5d50*/  IMAD R9, R7, 0x8, R2 ;  /* 0x0000000807097824 */ /* 0x000fe200078e0202 */
[----:B------:R-:W-:Y:S01]  /*5d60*/  SHF.L.U32 R4, R6, 0x1f, RZ ;  /* 0x0000001f06047819 */ /* 0x000fe200000006ff */
[----:B-1----:R-:W-:Y:S06]  /*5d70*/  @!P0 BRA `(.L_x_98) ;  /* 0x0000000400848947 */ /* 0x002fec0003800000 */
.L_x_114:
[----:B------:R-:W1:Y:S01]  /*5d80*/  SYNCS.PHASECHK.TRANS64.TRYWAIT P0, [R9+URZ], R4 ;  /* 0x00000004090075a7 */ /* 0x000e62000800017f */
[----:B------:R-:W-:-:S05]  /*5d90*/  VIADD R0, R7, 0x1 ;  /* 0x0000000107007836 */ /* 0x000fca0000000000 */
[----:B------:R-:W-:-:S04]  /*5da0*/  ISETP.NE.AND P1, PT, R0, 0x9, PT ;  /* 0x000000090000780c */ /* 0x000fc80003f25270 */
[----:B------:R-:W-:Y:S02]  /*5db0*/  SEL R3, RZ, 0x1, P1 ;  /* 0x00000001ff037807 */ /* 0x000fe40000800000 */
[----:B------:R-:W-:Y:S02]  /*5dc0*/  SEL R7, R0, RZ, P1 ;  /* 0x000000ff00077207 */ /* 0x000fe40000800000 */
[----:B------:R-:W-:-:S03]  /*5dd0*/  LOP3.LUT R6, R6, R3, RZ, 0x3c, !PT ;  /* 0x0000000306067212 */ /* 0x000fc600078e3cff */
[----:B0-----:R-:W-:Y:S01]  /*5de0*/  IMAD R8, R7, 0x8, R2 ;  /* 0x0000000807087824 */ /* 0x001fe200078e0202 */
[----:B------:R-:W-:Y:S01]  /*5df0*/  SHF.L.U32 R5, R6, 0x1f, RZ ;  /* 0x0000001f06057819 */ /* 0x000fe200000006ff */
[----:B-1----:R-:W-:Y:S06]  /*5e00*/  @!P0 BRA `(.L_x_99) ;  /* 0x0000000400748947 */ /* 0x002fec0003800000 */
.L_x_115:
        /* <DEDUP_REMOVED lines=9> */
.L_x_116:
        /* <DEDUP_REMOVED lines=9> */
.L_x_117:
        /* <DEDUP_REMOVED lines=9> */
.L_x_118:
[----:B------:R-:W1:Y:S01]  /*5fc0*/  SYNCS.PHASECHK.TRANS64.TRYWAIT P0, [R9+URZ], R4 ;  /* 0x00000004090075a7 */ /* 0x000e62000800017f */
[----:B------:R-:W-:-:S05]  /*5fd0*/  VIADD R0, R7, 0x1 ;  /* 0x0000000107007836 */ /* 0x000fca0000000000 */
[----:B------:R-:W-:-:S04]  /*5fe0*/  ISETP.NE.AND P1, PT, R0, 0x9, PT ;  /* 0x000000090000780c */ /* 0x000fc80003f25270 */
[----:B------:R-:W-:Y:S02]  /*5ff0*/  SEL R3, RZ, 0x1, P1 ;  /* 0x00000001ff037807 */ /* 0x000fe40000800000 */
[----:B------:R-:W-:Y:S02]  /*6000*/  SEL R7, R0, RZ, P1 ;  /* 0x000000ff00077207 */ /* 0x000fe40000800000 */
[----:B------:R-:W-:-:S03]  /*6010*/  LOP3.LUT R11, R6, R3, RZ, 0x3c, !PT ;  /* 0x00000003060b7212 */ /* 0x000fc600078e3cff */
[----:B------:R-:W-:Y:S01]  /*6020*/  IMAD R6, R7, 0x8, R2 ;  /* 0x0000000807067824 */ /* 0x000fe200078e0202 */
[----:B0-----:R-:W-:Y:S01]  /*6030*/  SHF.L.U32 R5, R11, 0x1f, RZ ;  /* 0x0000001f0b057819 */ /* 0x001fe200000006ff */
[----:B-1----:R-:W-:Y:S06]  /*6040*/  @!P0 BRA `(.L_x_103) ;  /* 0x0000000400348947 */ /* 0x002fec0003800000 */
.L_x_119:
[----:B------:R-:W1:Y:S01]  /*6050*/  SYNCS.PHASECHK.TRANS64.TRYWAIT P0, [R6+URZ], R5 ;  /* 0x00000005060075a7 */ /* 0x000e62000800017f */
[----:B------:R-:W-:-:S05]  /*6060*/  VIADD R0, R7, 0x1 ;  /* 0x0000000107007836 */ /* 0x000fca0000000000 */
[----:B------:R-:W-:-:S04]  /*6070*/  ISETP.NE.AND P1, PT, R0, 0x9, PT ;  /* 0x000000090000780c */ /* 0x000fc80003f25270 */
[----:B0-----:R-:W-:Y:S02]  /*6080*/  SEL R4, RZ, 0x1, P1 ;  /* 0x00000001ff047807 */ /* 0x001fe40000800000 */
[----:B------:R-:W-:Y:S02]  /*6090*/  SEL R3, R0, RZ, P1 ;  /* 0x000000ff00037207 */ /* 0x000fe40000800000 */
[----:B------:R-:W-:Y:S01]  /*60a0*/  LOP3.LUT R0, R11, R4, RZ, 0x3c, !PT ;  /* 0x000000040b007212 */ /* 0x000fe200078e3cff */
[----:B-1----:R-:W-:Y:S06]  /*60b0*/  @!P0 BRA `(.L_x_104) ;  /* 0x00000004002c8947 */ /* 0x002fec0003800000 */
.L_x_120:
[----:B------:R-:W-:Y:S01]  /*60c0*/  IMAD R3, R3, 0x8, R2 ;  /* 0x0000000803037824 */ /* 0x000fe200078e0202 */
[----:B------:R-:W-:-:S07]  /*60d0*/  SHF.L.U32 R0, R0, 0x1f, RZ ;  /* 0x0000001f00007819 */ /* 0x000fce00000006ff */
.L_x_105:
[----:B-1----:R1:W2:Y:S02]  /*60e0*/  SYNCS.PHASECHK.TRANS64.TRYWAIT P0, [R3+URZ], R0 ;  /* 0x00000000030075a7 */ /* 0x0022a4000800017f */
[----:B--2---:R-:W-:Y:S05]  /*60f0*/  @!P0 NANOSLEEP.SYNCS 0x989680 ;  /* 0x009896800000895d */ /* 0x004fea0003900000 */
[----:B------:R-:W2:Y:S02]  /*6100*/  @!P0 SYNCS.PHASECHK.TRANS64 P0, [R3+URZ], R0 ;  /* 0x00000000030085a7 */ /* 0x000ea4000800007f */
[----:B--2---:R-:W-:Y:S05]  /*6110*/  @!P0 BRA `(.L_x_105) ;  /* 0xfffffffc00f08947 */ /* 0x004fea000383ffff */
.L_x_95:
[----:B------:R-:W-:Y:S05]  /*6120*/  BSYNC B0 ;  /* 0x0000000000007941 */ /* 0x000fea0003800000 */
.L_x_94:
[----:B------:R-:W-:Y:S05]  /*6130*/  EXIT ;  /* 0x000000000000794d */ /* 0x000fea0003800000 */
.L_x_22:
[----:B---3--:R3:W4:Y:S02]  /*6140*/  SYNCS.PHASECHK.TRANS64.TRYWAIT P1, [R3+URZ], R0 ;  /* 0x00000000030075a7 */ /* 0x008724000802017f */
[----:B----4-:R-:W-:Y:S05]  /*6150*/  @!P1 NANOSLEEP.SYNCS 0x989680 ;  /* 0x009896800000995d */ /* 0x010fea0003900000 */
[----:B------:R-:W4:Y:S02]  /*6160*/  @!P1 SYNCS.PHASECHK.TRANS64 P1, [R3+URZ], R0 ;  /* 0x00000000030095a7 */ /* 0x000f24000802007f */
[----:B----4-:R-:W-:Y:S05]  /*6170*/  @!P1 BRA `(.L_x_22) ;  /* 0xfffffffc00f09947 */ /* 0x010fea000383ffff */
[----:B------:R-:W-:Y:S05]  /*6180*/  BRA `(.L_x_21) ;  /* 0xffffffb400047947 */ /* 0x000fea000383ffff */
.L_x_27:
[----:B-1----:R-:W-:-:S04]  /*6190*/  IMAD.U32 R5, RZ, RZ, UR7 ;  /* 0x00000007ff057e24 */ /* 0x002fc8000f8e00ff */
[----:B------:R1:W2:Y:S03]  /*61a0*/  SYNCS.PHASECHK.TRANS64.TRYWAIT P1, [R5+URZ], R4 ;  /* 0x00000004050075a7 */ /* 0x0002a6000802017f */
[----:B--2---:R-:W-:Y:S05]  /*61b0*/  @!P1 NANOSLEEP.SYNCS 0x989680 ;  /* 0x009896800000995d */ /* 0x004fea0003900000 */
[----:B------:R-:W2:Y:S02]  /*61c0*/  @!P1 SYNCS.PHASECHK.TRANS64 P1, [R5+URZ], R4 ;  /* 0x00000004050095a7 */ /* 0x000ea4000802007f */
[----:B--2---:R-:W-:Y:S05]  /*61d0*/  @!P1 BRA `(.L_x_27) ;  /* 0xfffffffc00ec9947 */ /* 0x004fea000383ffff */
[----:B------:R-:W-:Y:S05]  /*61e0*/  BRA `(.L_x_26) ;  /* 0xffffffb8000c7947 */ /* 0x000fea000383ffff */
.L_x_82:
[----:B------:R-:W-:Y:S01]  /*61f0*/  BSSY B1, `(.L_x_106) ;  /* 0x0000006000017945 */ /* 0x000fe20003800000 */
[----:B------:R-:W-:-:S07]  /*6200*/  IMAD.MOV.U32 R15, RZ, RZ, -0x1 ;  /* 0xffffffffff0f7424 */ /* 0x000fce00078e00ff */
[----:B------:R-:W-:Y:S05]  /*6210*/  WARPSYNC.COLLECTIVE R15, `(.L_x_107) ;  /* 0x000000000f0c7348 */ /* 0x000fea0003c00000 */
[----:B------:R-:W-:Y:S02]  /*6220*/  ELECT P6, UR62, PT ;  /* 0x00000000003e782f */ /* 0x000fe400038c0000 */
[----:B------:R-:W-:Y:S01]  /*6230*/  MOV R14, UR62 ;  /* 0x0000003e000e7c02 */ /* 0x000fe20008000f00 */
[----:B------:R-:W-:Y:S10]  /*6240*/  ENDCOLLECTIVE ;  /* 0x000000000000791b */ /* 0x000ff40003800000 */
.L_x_107:
[----:B------:R-:W-:Y:S05]  /*6250*/  BSYNC B1 ;  /* 0x0000000000017941 */ /* 0x000fea0003800000 */
.L_x_106:
[----:B------:R-:W-:Y:S05]  /*6260*/  BRA `(.L_x_108) ;  /* 0xffffffec00887947 */ /* 0x000fea000383ffff */
.L_x_85:
[----:B-1----:R1:W2:Y:S02]  /*6270*/  SYNCS.PHASECHK.TRANS64.TRYWAIT P0, [R23+URZ+0x48], R14 ;  /* 0x0000480e170075a7 */ /* 0x0022a4000800017f */
[----:B--2---:R-:W-:Y:S05]  /*6280*/  @!P0 NANOSLEEP.SYNCS 0x989680 ;  /* 0x009896800000895d */ /* 0x004fea0003900000 */
[----:B------:R-:W2:Y:S02]  /*6290*/  @!P0 SYNCS.PHASECHK.TRANS64 P0, [R23+URZ+0x48], R14 ;  /* 0x0000480e170085a7 */ /* 0x000ea4000800007f */
[----:B--2---:R-:W-:Y:S05]  /*62a0*/  @!P0 BRA `(.L_x_85) ;  /* 0xfffffffc00f08947 */ /* 0x004fea000383ffff */
[----:B------:R-:W-:Y:S05]  /*62b0*/  BRA `(.L_x_109) ;  /* 0xffffffec00c07947 */ /* 0x000fea000383ffff */
.L_x_93:
[----:B------:R-:W-:Y:S01]  /*62c0*/  BSSY B0, `(.L_x_110) ;  /* 0x0000006000007945 */ /* 0x000fe20003800000 */
[----:B------:R-:W-:-:S07]  /*62d0*/  IMAD.MOV.U32 R15, RZ, RZ, -0x1 ;  /* 0xffffffffff0f7424 */ /* 0x000fce00078e00ff */
[----:B------:R-:W-:Y:S05]  /*62e0*/  WARPSYNC.COLLECTIVE R15, `(.L_x_111) ;  /* 0x000000000f0c7348 */ /* 0x000fea0003c00000 */
[----:B------:R-:W-:Y:S02]  /*62f0*/  ELECT P6, UR62, PT ;  /* 0x00000000003e782f */ /* 0x000fe400038c0000 */
[----:B------:R-:W-:Y:S01]  /*6300*/  MOV R14, UR62 ;  /* 0x0000003e000e7c02 */ /* 0x000fe20008000f00 */
[----:B------:R-:W-:Y:S10]  /*6310*/  ENDCOLLECTIVE ;  /* 0x000000000000791b */ /* 0x000ff40003800000 */
.L_x_111:
[----:B------:R-:W-:Y:S05]  /*6320*/  BSYNC B0 ;  /* 0x0000000000007941 */ /* 0x000fea0003800000 */
.L_x_110:
[----:B------:R-:W-:Y:S05]  /*6330*/  BRA `(.L_x_112) ;  /* 0xfffffff800187947 */ /* 0x000fea000383ffff */
.L_x_97:
[----:B0-----:R0:W1:Y:S02]  /*6340*/  SYNCS.PHASECHK.TRANS64.TRYWAIT P0, [R7+URZ], R4 ;  /* 0x00000004070075a7 */ /* 0x001064000800017f */
[----:B-1----:R-:W-:Y:S05]  /*6350*/  @!P0 NANOSLEEP.SYNCS 0x989680 ;  /* 0x009896800000895d */ /* 0x002fea0003900000 */
[----:B------:R-:W1:Y:S02]  /*6360*/  @!P0 SYNCS.PHASECHK.TRANS64 P0, [R7+URZ], R4 ;  /* 0x00000004070085a7 */ /* 0x000e64000800007f */
[----:B-1----:R-:W-:Y:S05]  /*6370*/  @!P0 BRA `(.L_x_97) ;  /* 0xfffffffc00f08947 */ /* 0x002fea000383ffff */
[----:B------:R-:W-:Y:S05]  /*6380*/  BRA `(.L_x_113) ;  /* 0xfffffff800587947 */ /* 0x000fea000383ffff */
.L_x_98:
[----:B0-----:R0:W1:Y:S02]  /*6390*/  SYNCS.PHASECHK.TRANS64.TRYWAIT P0, [R8+URZ], R5 ;  /* 0x00000005080075a7 */ /* 0x001064000800017f */
[----:B-1----:R-:W-:Y:S05]  /*63a0*/  @!P0 NANOSLEEP.SYNCS 0x989680 ;  /* 0x009896800000895d */ /* 0x002fea0003900000 */
[----:B------:R-:W1:Y:S02]  /*63b0*/  @!P0 SYNCS.PHASECHK.TRANS64 P0, [R8+URZ], R5 ;  /* 0x00000005080085a7 */ /* 0x000e64000800007f */
[----:B-1----:R-:W-:Y:S05]  /*63c0*/  @!P0 BRA `(.L_x_98) ;  /* 0xfffffffc00f08947 */ /* 0x002fea000383ffff */
[----:B------:R-:W-:Y:S05]  /*63d0*/  BRA `(.L_x_114) ;  /* 0xfffffff800687947 */ /* 0x000fea000383ffff */
.L_x_99:
[----:B0-----:R0:W1:Y:S02]  /*63e0*/  SYNCS.PHASECHK.TRANS64.TRYWAIT P0, [R9+URZ], R4 ;  /* 0x00000004090075a7 */ /* 0x001064000800017f */
[----:B-1----:R-:W-:Y:S05]  /*63f0*/  @!P0 NANOSLEEP.SYNCS 0x989680 ;  /* 0x009896800000895d */ /* 0x002fea0003900000 */
[----:B------:R-:W1:Y:S02]  /*6400*/  @!P0 SYNCS.PHASECHK.TRANS64 P0, [R9+URZ], R4 ;  /* 0x00000004090085a7 */ /* 0x000e64000800007f */
[----:B-1----:R-:W-:Y:S05]  /*6410*/  @!P0 BRA `(.L_x_99) ;  /* 0xfffffffc00f08947 */ /* 0x002fea000383ffff */
[----:B------:R-:W-:Y:S05]  /*6420*/  BRA `(.L_x_115) ;  /* 0xfffffff800787947 */ /* 0x000fea000383ffff */
.L_x_100:
[----:B0-----:R0:W1:Y:S02]  /*6430*/  SYNCS.PHASECHK.TRANS64.TRYWAIT P0, [R8+URZ], R5 ;  /* 0x00000005080075a7 */ /* 0x001064000800017f */
[----:B-1----:R-:W-:Y:S05]  /*6440*/  @!P0 NANOSLEEP.SYNCS 0x989680 ;  /* 0x009896800000895d */ /* 0x002fea0003900000 */
[----:B------:R-:W1:Y:S02]  /*6450*/  @!P0 SYNCS.PHASECHK.TRANS64 P0, [R8+URZ], R5 ;  /* 0x00000005080085a7 */ /* 0x000e64000800007f */
[----:B-1----:R-:W-:Y:S05]  /*6460*/  @!P0 BRA `(.L_x_100) ;  /* 0xfffffffc00f08947 */ /* 0x002fea000383ffff */
[----:B------:R-:W-:Y:S05]  /*6470*/  BRA `(.L_x_116) ;  /* 0xfffffff800887947 */ /* 0x000fea000383ffff */
.L_x_101:
[----:B0-----:R0:W1:Y:S02]  /*6480*/  SYNCS.PHASECHK.TRANS64.TRYWAIT P0, [R9+URZ], R4 ;  /* 0x00000004090075a7 */ /* 0x001064000800017f */
[----:B-1----:R-:W-:Y:S05]  /*6490*/  @!P0 NANOSLEEP.SYNCS 0x989680 ;  /* 0x009896800000895d */ /* 0x002fea0003900000 */
[----:B------:R-:W1:Y:S02]  /*64a0*/  @!P0 SYNCS.PHASECHK.TRANS64 P0, [R9+URZ], R4 ;  /* 0x00000004090085a7 */ /* 0x000e64000800007f */
[----:B-1----:R-:W-:Y:S05]  /*64b0*/  @!P0 BRA `(.L_x_101) ;  /* 0xfffffffc00f08947 */ /* 0x002fea000383ffff */
[----:B------:R-:W-:Y:S05]  /*64c0*/  BRA `(.L_x_117) ;  /* 0xfffffff800987947 */ /* 0x000fea000383ffff */
.L_x_102:
[----:B0-----:R0:W1:Y:S02]  /*64d0*/  SYNCS.PHASECHK.TRANS64.TRYWAIT P0, [R8+URZ], R5 ;  /* 0x00000005080075a7 */ /* 0x001064000800017f */
[----:B-1----:R-:W-:Y:S05]  /*64e0*/  @!P0 NANOSLEEP.SYNCS 0x989680 ;  /* 0x009896800000895d */ /* 0x002fea0003900000 */
[----:B------:R-:W1:Y:S02]  /*64f0*/  @!P0 SYNCS.PHASECHK.TRANS64 P0, [R8+URZ], R5 ;  /* 0x00000005080085a7 */ /* 0x000e64000800007f */
[----:B-1----:R-:W-:Y:S05]  /*6500*/  @!P0 BRA `(.L_x_102) ;  /* 0xfffffffc00f08947 */ /* 0x002fea000383ffff */
[----:B------:R-:W-:Y:S05]  /*6510*/  BRA `(.L_x_118) ;  /* 0xfffffff800a87947 */ /* 0x000fea000383ffff */
.L_x_103:
[----:B0-----:R0:W1:Y:S02]  /*6520*/  SYNCS.PHASECHK.TRANS64.TRYWAIT P0, [R9+URZ], R4 ;  /* 0x00000004090075a7 */ /* 0x001064000800017f */
[----:B-1----:R-:W-:Y:S05]  /*6530*/  @!P0 NANOSLEEP.SYNCS 0x989680 ;  /* 0x009896800000895d */ /* 0x002fea0003900000 */
[----:B------:R-:W1:Y:S02]  /*6540*/  @!P0 SYNCS.PHASECHK.TRANS64 P0, [R9+URZ], R4 ;  /* 0x00000004090085a7 */ /* 0x000e64000800007f */
[----:B-1----:R-:W-:Y:S05]  /*6550*/  @!P0 BRA `(.L_x_103) ;  /* 0xfffffffc00f08947 */ /* 0x002fea000383ffff */
[----:B------:R-:W-:Y:S05]  /*6560*/  BRA `(.L_x_119) ;  /* 0xfffffff800b87947 */ /* 0x000fea000383ffff */
.L_x_104:
[----:B0-----:R0:W1:Y:S02]  /*6570*/  SYNCS.PHASECHK.TRANS64.TRYWAIT P0, [R6+URZ], R5 ;  /* 0x00000005060075a7 */ /* 0x001064000800017f */
[----:B-1----:R-:W-:Y:S05]  /*6580*/  @!P0 NANOSLEEP.SYNCS 0x989680 ;  /* 0x009896800000895d */ /* 0x002fea0003900000 */
[----:B------:R-:W1:Y:S02]  /*6590*/  @!P0 SYNCS.PHASECHK.TRANS64 P0, [R6+URZ], R5 ;  /* 0x00000005060085a7 */ /* 0x000e64000800007f */
[----:B-1----:R-:W-:Y:S05]  /*65a0*/  @!P0 BRA `(.L_x_104) ;  /* 0xfffffffc00f08947 */ /* 0x002fea000383ffff */
[----:B------:R-:W-:Y:S05]  /*65b0*/  BRA `(.L_x_120) ;  /* 0xfffffff800c07947 */ /* 0x000fea000383ffff */
.L_x_121:
[----:B------:R-:W-:-:S00]  /*65c0*/  BRA `(.L_x_121) ;  /* 0xfffffffc00fc7947 */ /* 0x000fc0000383ffff */
[----:B------:R-:W-:-:S00]  /*65d0*/  NOP ;  /* 0x0000000000007918 */ /* 0x000fc00000000000 */
        /* <DEDUP_REMOVED lines=10> */
.L_x_122:


//--------------------- .nv.global.init           --------------------------
	.section	.nv.global.init,"aw",@progbits
.nv.global.init:
	.type		$str$22,@object
	.size		$str$22,($str$23 - $str$22)
$str$22:
        /*0000*/ 	.byte	0x6b, 0x5f, 0x74, 0x69, 0x6c, 0x65, 0x5f, 0x63, 0x6f, 0x75, 0x6e, 0x74, 0x20, 0x3e, 0x3d, 0x20
        /*0010*/ 	.byte	0x31, 0x00
	.type		$str$23,@object
	.size		$str$23,(__unnamed_1 - $str$23)
$str$23:
        /*0012*/ 	.byte	0x2f, 0x74, 0x6d, 0x70, 0x2f, 0x63, 0x75, 0x74, 0x6c, 0x61, 0x73, 0x73, 0x5f, 0x73, 0x77, 0x65
        /*0022*/ 	.byte	0x65, 0x70, 0x5f, 0x73, 0x72, 0x63, 0x2f, 0x69, 0x6e, 0x63, 0x6c, 0x75, 0x64, 0x65, 0x2f, 0x63
        /*0032*/ 	.byte	0x75, 0x74, 0x6c, 0x61, 0x73, 0x73, 0x2f, 0x67, 0x65, 0x6d, 0x6d, 0x2f, 0x63, 0x6f, 0x6c, 0x6c
        /*0042*/ 	.byte	0x65, 0x63, 0x74, 0x69, 0x76, 0x65, 0x2f, 0x73, 0x6d, 0x39, 0x30, 0x5f, 0x6d, 0x6d, 0x61, 0x5f
        /*0052*/ 	.byte	0x74, 0x6d, 0x61, 0x5f, 0x67, 0x6d, 0x6d, 0x61, 0x5f, 0x73, 0x73, 0x5f, 0x77, 0x61, 0x72, 0x70
        /*0062*/ 	.byte	0x73, 0x70, 0x65, 0x63, 0x69, 0x61, 0x6c, 0x69, 0x7a, 0x65, 0x64, 0x2e, 0x68, 0x70, 0x70, 0x00
	.type		__unnamed_1,@object
	.size		__unnamed_1,(.L_0 - __unnamed_1)
__unnamed_1:
        /*0072*/ 	.byte	0x76, 0x6f, 0x69, 0x64, 0x20, 0x63, 0x75, 0x74, 0x6c, 0x61, 0x73, 0x73, 0x3a, 0x3a, 0x67, 0x65
        /* <DEDUP_REMOVED lines=180> */
        /*0bc2*/ 	.byte	0x5d, 0x00
.L_0:


//--------------------- .nv.shared._ZN7cutlass13device_kernelINS_4gemm6kernel13GemmUniversalIN4cute5tupleIJiiiiEEENS1_10collective13CollectiveMmaINS1_34MainloopSm90TmaGmmaWarpSpecializedILi9ENS5_IJNS4_1CILi2EEENSA_ILi1EEESC_EEENS1_35KernelTmaWarpSpecializedCooperativeEEENS5_IJNSA_ILi384EEENSA_ILi16EEENSA_ILi32EEEEEENS_6half_tENS5_IJlSC_lEEESK_SL_NS4_8TiledMMAINS4_8MMA_AtomIJNS4_4SM904GMMA25MMA_64x16x16_F32F16F16_SSILNSP_5MajorE0ELSR_0ELNSP_7ScaleInE1ELSS_1EEEEEENS4_6LayoutISD_NS5_IJSC_NSA_ILi0EEESW_EEEEENS5_IJNS4_10UnderscoreESZ_SZ_EEEEENS4_13SM90_TMA_LOADENS4_14ComposedLayoutINS4_7SwizzleILi2ELi4ELi3EEENS4_18smem_ptr_flag_bitsILi16EEENSV_INS5_IJNSA_ILi8EEESI_EEENS5_IJSI_SC_EEEEEEEvNS4_8identityENS4_23SM90_TMA_LOAD_MULTICASTES1C_vS1D_EENS_8epilogue10collective6detail29Sm90TmaWarpSpecializedAdapterINS1H_15DefaultEpilogueISK_SL_SL_NS1G_6thread17LinearCombinationISK_Li1EffLNS1L_9ScaleType4KindE0ELNS_15FloatRoundStyleE2ESK_EENS1_15EpilogueDefaultEEEEEvvEEEEvNT_6ParamsE --------------------------
	.section	.nv.shared._ZN7cutlass13device_kernelINS_4gemm6kernel13GemmUniversalIN4cute5tupleIJiiiiEEENS1_10collective13CollectiveMmaINS1_34MainloopSm90TmaGmmaWarpSpecializedILi9ENS5_IJNS4_1CILi2EEENSA_ILi1EEESC_EEENS1_35KernelTmaWarpSpecializedCooperativeEEENS5_IJNSA_ILi384EEENSA_ILi16EEENSA_ILi32EEEEEENS_6half_tENS5_IJlSC_lEEESK_SL_NS4_8TiledMMAINS4_8MMA_AtomIJNS4_4SM904GMMA25MMA_64x16x16_F32F16F16_SSILNSP_5MajorE0ELSR_0ELNSP_7ScaleInE1ELSS_1EEEEEENS4_6LayoutISD_NS5_IJSC_NSA_ILi0EEESW_EEEEENS5_IJNS4_10UnderscoreESZ_SZ_EEEEENS4_13SM90_TMA_LOADENS4_14ComposedLayoutINS4_7SwizzleILi2ELi4ELi3EEENS4_18smem_ptr_flag_bitsILi16EEENSV_INS5_IJNSA_ILi8EEESI_EEENS5_IJSI_SC_EEEEEEEvNS4_8identityENS4_23SM90_TMA_LOAD_MULTICASTES1C_vS1D_EENS_8epilogue10collective6detail29Sm90TmaWarpSpecializedAdapterINS1H_15DefaultEpilogueISK_SL_SL_NS1G_6thread17LinearCombinationISK_Li1EffLNS1L_9ScaleType4KindE0ELNS_15FloatRoundStyleE2ESK_EENS1_15EpilogueDefaultEEEEEvvEEEEvNT_6ParamsE,"aw",@nobits
	.sectionflags	@""
	.align	16
	.zero		1024


//--------------------- .nv.shared.reserved.0     --------------------------
	.section	.nv.shared.reserved.0,"aw",@nobits
	.weak		__nv_reservedSMEM_offset_0_alias
	.size		__nv_reservedSMEM_offset_0_alias, 0, 0
	.other		__nv_reservedSMEM_offset_0_alias,@"STO_CUDA_RESERVED_SHARED STV_DEFAULT"
__nv_reservedSMEM_offset_0_alias:
	.zero		0


//--------------------- .nv.global                --------------------------
	.section	.nv.global,"aw",@nobits
.nv.global:
	.type		_ZN39_INTERNAL_338176d9_4_k_cu_dfb8bd2f_76234cute1_E,@object
	.size		_ZN39_INTERNAL_338176d9_4_k_cu_dfb8bd2f_76234cute1_E,(_ZN39_INTERNAL_338176d9_4_k_cu_dfb8bd2f_76234cuda3std3__45__cpo6cbeginE - _ZN39_INTERNAL_338176d9_4_k_cu_dfb8bd2f_76234cute1_E)
_ZN39_INTERNAL_338176d9_4_k_cu_dfb8bd2f_76234cute1_E:
	.zero		1
	.type		_ZN39_INTERNAL_338176d9_4_k_cu_dfb8bd2f_76234cuda3std3__45__cpo6cbeginE,@object
	.size		_ZN39_INTERNAL_338176d9_4_k_cu_dfb8bd2f_76234cuda3std3__45__cpo6cbeginE,(_ZN39_INTERNAL_338176d9_4_k_cu_dfb8bd2f_76234cuda3std3__48in_placeE - _ZN39_INTERNAL_338176d9_4_k_cu_dfb8bd2f_76234cuda3std3__45__cpo6cbeginE)
_ZN39_INTERNAL_338176d9_4_k_cu_dfb8bd2f_76234cuda3std3__45__cpo6cbeginE:
	.zero		1
	.type		_ZN39_INTERNAL_338176d9_4_k_cu_dfb8bd2f_76234cuda3std3__48in_placeE,@object
	.size		_ZN39_INTERNAL_338176d9_4_k_cu_dfb8bd2f_76234cuda3std3__48in_placeE,(_ZN39_INTERNAL_338176d9_4_k_cu_dfb8bd2f_76234cuda3std6ranges3__45__cpo9iter_moveE - _ZN39_INTERNAL_338176d9_4_k_cu_dfb8bd2f_76234cuda3std3__48in_placeE)
_ZN39_INTERNAL_338176d9_4_k_cu_dfb8bd2f_76234cuda3std3__48in_placeE:
	.zero		1
	.type		_ZN39_INTERNAL_338176d9_4_k_cu_dfb8bd2f_76234cuda3std6ranges3__45__cpo9iter_moveE,@object
	.size		_ZN39_INTERNAL_338176d9_4_k_cu_dfb8bd2f_76234cuda3std6ranges3__45__cpo9iter_moveE,(_ZN39_INTERNAL_338176d9_4_k_cu_dfb8bd2f_76234cuda3std3__45__cpo5beginE - _ZN39_INTERNAL_338176d9_4_k_cu_dfb8bd2f_76234cuda3std6ranges3__45__cpo9iter_moveE)
_ZN39_INTERNAL_338176d9_4_k_cu_dfb8bd2f_76234cuda3std6ranges3__45__cpo9iter_moveE:
	.zero		1
	.type		_ZN39_INTERNAL_338176d9_4_k_cu_dfb8bd2f_76234cuda3std3__45__cpo5beginE,@object
	.size		_ZN39_INTERNAL_338176d9_4_k_cu_dfb8bd2f_76234cuda3std3__45__cpo5beginE,(_ZN39_INTERNAL_338176d9_4_k_cu_dfb8bd2f_76234cuda3std3__441_GLOBAL__N__338176d9_4_k_cu_dfb8bd2f_76236ignoreE - _ZN39_INTERNAL_338176d9_4_k_cu_dfb8bd2f_76234cuda3std3__45__cpo5beginE)
_ZN39_INTERNAL_338176d9_4_k_cu_dfb8bd2f_76234cuda3std3__45__cpo5beginE:
	.zero		1
	.type		_ZN39_INTERNAL_338176d9_4_k_cu_dfb8bd2f_76234cuda3std3__441_GLOBAL__N__338176d9_4_k_cu_dfb8bd2f_76236ignoreE,@object
	.size		_ZN39_INTERNAL_338176d9_4_k_cu_dfb8bd2f_76234cuda3std3__441_GLOBAL__N__338176d9_4_k_cu_dfb8bd2f_76236ignoreE,(_ZN39_INTERNAL_338176d9_4_k_cu_dfb8bd2f_76234cute7productE - _ZN39_INTERNAL_338176d9_4_k_cu_dfb8bd2f_76234cuda3std3__441_GLOBAL__N__338176d9_4_k_cu_dfb8bd2f_76236ignoreE)
_ZN39_INTERNAL_338176d9_4_k_cu_dfb8bd2f_76234cuda3std3__441_GLOBAL__N__338176d9_4_k_cu_dfb8bd2f_76236ignoreE:
	.zero		1
	.type		_ZN39_INTERNAL_338176d9_4_k_cu_dfb8bd2f_76234cute7productE,@object
	.size		_ZN39_INTERNAL_338176d9_4_k_cu_dfb8bd2f_76234cute7productE,(_ZN39_INTERNAL_338176d9_4_k_cu_dfb8bd2f_76234cuda3std3__45__cpo3endE - _ZN39_INTERNAL_338176d9_4_k_cu_dfb8bd2f_76234cute7productE)
_ZN39_INTERNAL_338176d9_4_k_cu_dfb8bd2f_76234cute7productE:
	.zero		1
	.type		_ZN39_INTERNAL_338176d9_4_k_cu_dfb8bd2f_76234cuda3std3__45__cpo3endE,@object
	.size		_ZN39_INTERNAL_338176d9_4_k_cu_dfb8bd2f_76234cuda3std3__45__cpo3endE,(_ZN39_INTERNAL_338176d9_4_k_cu_dfb8bd2f_76234cuda3std3__419piecewise_constructE - _ZN39_INTERNAL_338176d9_4_k_cu_dfb8bd2f_76234cuda3std3__45__cpo3endE)
_ZN39_INTERNAL_338176d9_4_k_cu_dfb8bd2f_76234cuda3std3__45__cpo3endE:
	.zero		1
	.type		_ZN39_INTERNAL_338176d9_4_k_cu_dfb8bd2f_76234cuda3std3__419piecewise_constructE,@object
	.size		_ZN39_INTERNAL_338176d9_4_k_cu_dfb8bd2f_76234cuda3std3__419piecewise_constructE,(_ZN39_INTERNAL_338176d9_4_k_cu_dfb8bd2f_76234cuda3std3__45__cpo4cendE - _ZN39_INTERNAL_338176d9_4_k_cu_dfb8bd2f_76234cuda3std3__419piecewise_constructE)
_ZN39_INTERNAL_338176d9_4_k_cu_dfb8bd2f_76234cuda3std3__419piecewise_constructE:
	.zero		1
	.type		_ZN39_INTERNAL_338176d9_4_k_cu_dfb8bd2f_76234cuda3std3__45__cpo4cendE,@object
	.size		_ZN39_INTERNAL_338176d9_4_k_cu_dfb8bd2f_76234cuda3std3__45__cpo4cendE,(_ZN39_INTERNAL_338176d9_4_k_cu_dfb8bd2f_76234cuda3std6ranges3__45__cpo4swapE - _ZN39_INTERNAL_338176d9_4_k_cu_dfb8bd2f_76234cuda3std3__45__cpo4cendE)
_ZN39_INTERNAL_338176d9_4_k_cu_dfb8bd2f_76234cuda3std3__45__cpo4cendE:
	.zero		1
	.type		_ZN39_INTERNAL_338176d9_4_k_cu_dfb8bd2f_76234cuda3std6ranges3__45__cpo4swapE,@object
	.size		_ZN39_INTERNAL_338176d9_4_k_cu_dfb8bd2f_76234cuda3std6ranges3__45__cpo4swapE,(.L_8 - _ZN39_INTERNAL_338176d9_4_k_cu_dfb8bd2f_76234cuda3std6ranges3__45__cpo4swapE)
_ZN39_INTERNAL_338176d9_4_k_cu_dfb8bd2f_76234cuda3std6ranges3__45__cpo4swapE:
	.zero		1
.L_8:


//--------------------- .nv.constant0._ZN7cutlass13device_kernelINS_4gemm6kernel13GemmUniversalIN4cute5tupleIJiiiiEEENS1_10collective13CollectiveMmaINS1_34MainloopSm90TmaGmmaWarpSpecializedILi9ENS5_IJNS4_1CILi2EEENSA_ILi1EEESC_EEENS1_35KernelTmaWarpSpecializedCooperativeEEENS5_IJNSA_ILi384EEENSA_ILi16EEENSA_ILi32EEEEEENS_6half_tENS5_IJlSC_lEEESK_SL_NS4_8TiledMMAINS4_8MMA_AtomIJNS4_4SM904GMMA25MMA_64x16x16_F32F16F16_SSILNSP_5MajorE0ELSR_0ELNSP_7ScaleInE1ELSS_1EEEEEENS4_6LayoutISD_NS5_IJSC_NSA_ILi0EEESW_EEEEENS5_IJNS4_10UnderscoreESZ_SZ_EEEEENS4_13SM90_TMA_LOADENS4_14ComposedLayoutINS4_7SwizzleILi2ELi4ELi3EEENS4_18smem_ptr_flag_bitsILi16EEENSV_INS5_IJNSA_ILi8EEESI_EEENS5_IJSI_SC_EEEEEEEvNS4_8identityENS4_23SM90_TMA_LOAD_MULTICASTES1C_vS1D_EENS_8epilogue10collective6detail29Sm90TmaWarpSpecializedAdapterINS1H_15DefaultEpilogueISK_SL_SL_NS1G_6thread17LinearCombinationISK_Li1EffLNS1L_9ScaleType4KindE0ELNS_15FloatRoundStyleE2ESK_EENS1_15EpilogueDefaultEEEEEvvEEEEvNT_6ParamsE --------------------------
	.section	.nv.constant0._ZN7cutlass13device_kernelINS_4gemm6kernel13GemmUniversalIN4cute5tupleIJiiiiEEENS1_10collective13CollectiveMmaINS1_34MainloopSm90TmaGmmaWarpSpecializedILi9ENS5_IJNS4_1CILi2EEENSA_ILi1EEESC_EEENS1_35KernelTmaWarpSpecializedCooperativeEEENS5_IJNSA_ILi384EEENSA_ILi16EEENSA_ILi32EEEEEENS_6half_tENS5_IJlSC_lEEESK_SL_NS4_8TiledMMAINS4_8MMA_AtomIJNS4_4SM904GMMA25MMA_64x16x16_F32F16F16_SSILNSP_5MajorE0ELSR_0ELNSP_7ScaleInE1ELSS_1EEEEEENS4_6LayoutISD_NS5_IJSC_NSA_ILi0EEESW_EEEEENS5_IJNS4_10UnderscoreESZ_SZ_EEEEENS4_13SM90_TMA_LOADENS4_14ComposedLayoutINS4_7SwizzleILi2ELi4ELi3EEENS4_18smem_ptr_flag_bitsILi16EEENSV_INS5_IJNSA_ILi8EEESI_EEENS5_IJSI_SC_EEEEEEEvNS4_8identityENS4_23SM90_TMA_LOAD_MULTICASTES1C_vS1D_EENS_8epilogue10collective6detail29Sm90TmaWarpSpecializedAdapterINS1H_15DefaultEpilogueISK_SL_SL_NS1G_6thread17LinearCombinationISK_Li1EffLNS1L_9ScaleType4KindE0ELNS_15FloatRoundStyleE2ESK_EENS1_15EpilogueDefaultEEEEEvvEEEEvNT_6ParamsE,"a",@progbits
	.sectionflags	@""
	.align	4
.nv.constant0._ZN7cutlass13device_kernelINS_4gemm6kernel13GemmUniversalIN4cute5tupleIJiiiiEEENS1_10collective13CollectiveMmaINS1_34MainloopSm90TmaGmmaWarpSpecializedILi9ENS5_IJNS4_1CILi2EEENSA_ILi1EEESC_EEENS1_35KernelTmaWarpSpecializedCooperativeEEENS5_IJNSA_ILi384EEENSA_ILi16EEENSA_ILi32EEEEEENS_6half_tENS5_IJlSC_lEEESK_SL_NS4_8TiledMMAINS4_8MMA_AtomIJNS4_4SM904GMMA25MMA_64x16x16_F32F16F16_SSILNSP_5MajorE0ELSR_0ELNSP_7ScaleInE1ELSS_1EEEEEENS4_6LayoutISD_NS5_IJSC_NSA_ILi0EEESW_EEEEENS5_IJNS4_10UnderscoreESZ_SZ_EEEEENS4_13SM90_TMA_LOADENS4_14ComposedLayoutINS4_7SwizzleILi2ELi4ELi3EEENS4_18smem_ptr_flag_bitsILi16EEENSV_INS5_IJNSA_ILi8EEESI_EEENS5_IJSI_SC_EEEEEEEvNS4_8identityENS4_23SM90_TMA_LOAD_MULTICASTES1C_vS1D_EENS_8epilogue10collective6detail29Sm90TmaWarpSpecializedAdapterINS1H_15DefaultEpilogueISK_SL_SL_NS1G_6thread17LinearCombinationISK_Li1EffLNS1L_9ScaleType4KindE0ELNS_15FloatRoundStyleE2ESK_EENS1_15EpilogueDefaultEEEEEvvEEEEvNT_6ParamsE:
	.zero		1664


//--------------------- SYMBOLS --------------------------

	.type		.nv.reservedSmem.offset0,@object
	.size		.nv.reservedSmem.offset0,0x4
	.type		__assertfail,@function
